// auto-generated by cutlass_sweep.sparse_gemm — config: {"arch": "sm_90", "cluster_m": 2, "cluster_n": 1, "dtype": "fp16", "tile_k": 64, "tile_m": 64, "tile_n": 64}
#include "cutlass/cutlass.h"
#include "cutlass/gemm/collective/collective_builder.hpp"
#include "cutlass/gemm/device/gemm_universal_adapter.h"
#include "cutlass/gemm/kernel/gemm_universal.hpp"
#include "cutlass/epilogue/collective/collective_builder.hpp"

using Elem = cutlass::half_t;
using Acc  = float;
using TileShape    = cute::Shape<cute::_64, cute::_64, cute::_64>;
using ClusterShape = cute::Shape<cute::_2, cute::_1, cute::_1>;

using CollectiveEpilogue = typename cutlass::epilogue::collective::CollectiveBuilder<
    cutlass::arch::Sm90, cutlass::arch::OpClassSparseTensorOp,
    TileShape, ClusterShape,
    cutlass::epilogue::collective::EpilogueTileAuto,
    Acc, Acc,
    Acc, cutlass::layout::ColumnMajor, 128 / cutlass::sizeof_bits<Acc>::value,
    Acc, cutlass::layout::ColumnMajor, 128 / cutlass::sizeof_bits<Acc>::value,
    cutlass::epilogue::collective::EpilogueScheduleAuto
  >::CollectiveOp;

using CollectiveMainloop = typename cutlass::gemm::collective::CollectiveBuilder<
    cutlass::arch::Sm90, cutlass::arch::OpClassSparseTensorOp,
    Elem, cutlass::layout::RowMajor, 128 / cutlass::sizeof_bits<Elem>::value,
    Elem, cutlass::layout::ColumnMajor, 128 / cutlass::sizeof_bits<Elem>::value,
    Acc,
    TileShape, ClusterShape,
    cutlass::gemm::collective::StageCountAutoCarveout<static_cast<int>(sizeof(typename CollectiveEpilogue::SharedStorage))>,
    cutlass::gemm::collective::KernelScheduleAuto
  >::CollectiveOp;

using GemmKernel = cutlass::gemm::kernel::GemmUniversal<
    cute::Shape<int,int,int,int>,
    CollectiveMainloop,
    CollectiveEpilogue
>;
using Gemm = cutlass::gemm::device::GemmUniversalAdapter<GemmKernel>;

auto* _anchor = &cutlass::device_kernel<GemmKernel>;


// ===== COMPILED SASS (sm_90a) =====

	.target	sm_90a

	.elftype	@"ET_EXEC"


//--------------------- .note.nv.tkinfo           --------------------------
	.section	.note.nv.tkinfo,"",@"SHT_NOTE"
	.sectionflags	@"SHF_NOTE_NV_TKINFO"
	.tkinfo
        /*0018*/ 	.word	0x00000002
        /*0030*/ 	.string	""
        /*0030*/ 	.string	"ptxas"
        /*0030*/ 	.string	"Cuda compilation tools, release 13.0, V13.0.88"
        /*0030*/ 	.string	"Build cuda_13.0.r13.0/compiler.36424714_0"
        /*0030*/ 	.string	"-arch sm_90a -m 64 "



//--------------------- .note.nv.cuinfo           --------------------------
	.section	.note.nv.cuinfo,"",@"SHT_NOTE"
	.sectionflags	@"SHF_NOTE_NV_CUINFO"
        /*0018*/ 	.short	0x0002
        /*001a*/ 	.short	0x005a
        /*001c*/ 	.short	0x0082
	.zero		2


//--------------------- .nv.info                  --------------------------
	.section	.nv.info,"",@"SHT_CUDA_INFO"
	.align	4


	//----- nvinfo : EIATTR_REGCOUNT
	.align		4
        /*0000*/ 	.byte	0x04, 0x2f
        /*0002*/ 	.short	(.L_12 - .L_11)
	.align		4
.L_11:
        /*0004*/ 	.word	index@(_ZN7cutlass13device_kernelINS_4gemm6kernel13GemmUniversalIN4cute5tupleIJiiiiEEENS1_10collective13CollectiveMmaINS1_40MainloopSm90TmaGmmaWarpSpecializedSparseILi18ENS5_IJNS4_1CILi2EEENSA_ILi1EEESC_EEENS1_32KernelTmaWarpSpecializedPingpongEEENS5_IJNSA_ILi64EEESG_SG_EEENS_6half_tENS5_IJNS4_6LayoutINS5_IJiNS5_IJSB_iEEEiEEENS5_IJlNS5_IJSC_SB_EEElEEEEENSJ_INS5_IJNS5_IJNS5_IJNSA_ILi8EEESB_NSA_ILi4EEEEEEiEEENS5_IJNS5_IJNSA_ILi16EEESB_SB_EEEiEEEiEEENS5_IJNS5_IJNS5_IJSG_ST_NSA_ILi1024EEEEEENSA_ILi4096EEEEEENS5_IJNS5_IJSC_NSA_ILi512EEENSA_ILi32EEEEEElEEElEEEEEEEESI_NS5_IJlSC_lEEENS4_8TiledMMAINS4_8MMA_AtomIJNS4_4SM904GMMA6SPARSE26GMMA_64x64x32_F32F16F16_SSILNS1C_5MajorE0ELS1F_0ELNS1C_7ScaleInE1ELS1G_1ELNS1C_9SparseSelE0EEEEEENSJ_INS5_IJSC_SC_SC_EEENS5_IJNSA_ILi0EEES1L_S1L_EEEEENS5_IJNS4_10UnderscoreES1O_S1O_EEEEENS4_13SM90_TMA_LOADENS4_14ComposedLayoutINS4_7SwizzleILi2ELi4ELi3EEENS4_25smem_sparse_ptr_flag_bitsILi2ELi16EEENSJ_INS5_IJNS5_IJSC_SP_EEENS5_IJSB_S12_EEEEEENS5_IJNS5_IJS1L_SG_EEESM_EEEEEEEvNS4_8identityENS4_23SM90_TMA_LOAD_MULTICASTENS1S_INS1T_ILi3ELi4ELi3EEENS4_18smem_ptr_flag_bitsILi16EEENSJ_INS5_IJSP_SG_EEENS5_IJSG_SC_EEEEEEEvS24_EENS_8epilogue10collective6detail29Sm90TmaWarpSpecializedAdapterINS2F_15DefaultEpilogueIfNS5_IJSC_llEEES2J_NS2E_6thread17LinearCombinationIfLi1EffLNS2K_9ScaleType4KindE0ELNS_15FloatRoundStyleE2EfEENS1_15EpilogueDefaultEEEEEvvEEEEvNT_6ParamsE)
        /*0008*/ 	.word	0x000000a8


	//----- nvinfo : EIATTR_FRAME_SIZE
	.align		4
.L_12:
        /*000c*/ 	.byte	0x04, 0x11
        /*000e*/ 	.short	(.L_14 - .L_13)
	.align		4
.L_13:
        /*0010*/ 	.word	index@(_ZN7cutlass13device_kernelINS_4gemm6kernel13GemmUniversalIN4cute5tupleIJiiiiEEENS1_10collective13CollectiveMmaINS1_40MainloopSm90TmaGmmaWarpSpecializedSparseILi18ENS5_IJNS4_1CILi2EEENSA_ILi1EEESC_EEENS1_32KernelTmaWarpSpecializedPingpongEEENS5_IJNSA_ILi64EEESG_SG_EEENS_6half_tENS5_IJNS4_6LayoutINS5_IJiNS5_IJSB_iEEEiEEENS5_IJlNS5_IJSC_SB_EEElEEEEENSJ_INS5_IJNS5_IJNS5_IJNSA_ILi8EEESB_NSA_ILi4EEEEEEiEEENS5_IJNS5_IJNSA_ILi16EEESB_SB_EEEiEEEiEEENS5_IJNS5_IJNS5_IJSG_ST_NSA_ILi1024EEEEEENSA_ILi4096EEEEEENS5_IJNS5_IJSC_NSA_ILi512EEENSA_ILi32EEEEEElEEElEEEEEEEESI_NS5_IJlSC_lEEENS4_8TiledMMAINS4_8MMA_AtomIJNS4_4SM904GMMA6SPARSE26GMMA_64x64x32_F32F16F16_SSILNS1C_5MajorE0ELS1F_0ELNS1C_7ScaleInE1ELS1G_1ELNS1C_9SparseSelE0EEEEEENSJ_INS5_IJSC_SC_SC_EEENS5_IJNSA_ILi0EEES1L_S1L_EEEEENS5_IJNS4_10UnderscoreES1O_S1O_EEEEENS4_13SM90_TMA_LOADENS4_14ComposedLayoutINS4_7SwizzleILi2ELi4ELi3EEENS4_25smem_sparse_ptr_flag_bitsILi2ELi16EEENSJ_INS5_IJNS5_IJSC_SP_EEENS5_IJSB_S12_EEEEEENS5_IJNS5_IJS1L_SG_EEESM_EEEEEEEvNS4_8identityENS4_23SM90_TMA_LOAD_MULTICASTENS1S_INS1T_ILi3ELi4ELi3EEENS4_18smem_ptr_flag_bitsILi16EEENSJ_INS5_IJSP_SG_EEENS5_IJSG_SC_EEEEEEEvS24_EENS_8epilogue10collective6detail29Sm90TmaWarpSpecializedAdapterINS2F_15DefaultEpilogueIfNS5_IJSC_llEEES2J_NS2E_6thread17LinearCombinationIfLi1EffLNS2K_9ScaleType4KindE0ELNS_15FloatRoundStyleE2EfEENS1_15EpilogueDefaultEEEEEvvEEEEvNT_6ParamsE)
        /*0014*/ 	.word	0x00000000


	//----- nvinfo : EIATTR_MIN_STACK_SIZE
	.align		4
.L_14:
        /*0018*/ 	.byte	0x04, 0x12
        /*001a*/ 	.short	(.L_16 - .L_15)
	.align		4
.L_15:
        /*001c*/ 	.word	index@(_ZN7cutlass13device_kernelINS_4gemm6kernel13GemmUniversalIN4cute5tupleIJiiiiEEENS1_10collective13CollectiveMmaINS1_40MainloopSm90TmaGmmaWarpSpecializedSparseILi18ENS5_IJNS4_1CILi2EEENSA_ILi1EEESC_EEENS1_32KernelTmaWarpSpecializedPingpongEEENS5_IJNSA_ILi64EEESG_SG_EEENS_6half_tENS5_IJNS4_6LayoutINS5_IJiNS5_IJSB_iEEEiEEENS5_IJlNS5_IJSC_SB_EEElEEEEENSJ_INS5_IJNS5_IJNS5_IJNSA_ILi8EEESB_NSA_ILi4EEEEEEiEEENS5_IJNS5_IJNSA_ILi16EEESB_SB_EEEiEEEiEEENS5_IJNS5_IJNS5_IJSG_ST_NSA_ILi1024EEEEEENSA_ILi4096EEEEEENS5_IJNS5_IJSC_NSA_ILi512EEENSA_ILi32EEEEEElEEElEEEEEEEESI_NS5_IJlSC_lEEENS4_8TiledMMAINS4_8MMA_AtomIJNS4_4SM904GMMA6SPARSE26GMMA_64x64x32_F32F16F16_SSILNS1C_5MajorE0ELS1F_0ELNS1C_7ScaleInE1ELS1G_1ELNS1C_9SparseSelE0EEEEEENSJ_INS5_IJSC_SC_SC_EEENS5_IJNSA_ILi0EEES1L_S1L_EEEEENS5_IJNS4_10UnderscoreES1O_S1O_EEEEENS4_13SM90_TMA_LOADENS4_14ComposedLayoutINS4_7SwizzleILi2ELi4ELi3EEENS4_25smem_sparse_ptr_flag_bitsILi2ELi16EEENSJ_INS5_IJNS5_IJSC_SP_EEENS5_IJSB_S12_EEEEEENS5_IJNS5_IJS1L_SG_EEESM_EEEEEEEvNS4_8identityENS4_23SM90_TMA_LOAD_MULTICASTENS1S_INS1T_ILi3ELi4ELi3EEENS4_18smem_ptr_flag_bitsILi16EEENSJ_INS5_IJSP_SG_EEENS5_IJSG_SC_EEEEEEEvS24_EENS_8epilogue10collective6detail29Sm90TmaWarpSpecializedAdapterINS2F_15DefaultEpilogueIfNS5_IJSC_llEEES2J_NS2E_6thread17LinearCombinationIfLi1EffLNS2K_9ScaleType4KindE0ELNS_15FloatRoundStyleE2EfEENS1_15EpilogueDefaultEEEEEvvEEEEvNT_6ParamsE)
        /*0020*/ 	.word	0x00000000
.L_16:


//--------------------- .nv.compat                --------------------------
	.section	.nv.compat,"",@"SHT_CUDA_COMPAT_INFO"
	.align	4
        /*0000*/ 	.byte	0x02, 0x09, 0x01, 0x00, 0x02, 0x02, 0x04, 0x00, 0x02, 0x05, 0x05, 0x00, 0x03, 0x07, 0x01, 0x01
        /*0010*/ 	.byte	0x02, 0x03, 0x01, 0x00, 0x02, 0x06, 0x01, 0x00, 0x04, 0x0b, 0x08, 0x00, 0x00, 0x00, 0x00, 0x00
        /*0020*/ 	.byte	0x00, 0x00, 0x00, 0x00


//--------------------- .nv.info._ZN7cutlass13device_kernelINS_4gemm6kernel13GemmUniversalIN4cute5tupleIJiiiiEEENS1_10collective13CollectiveMmaINS1_40MainloopSm90TmaGmmaWarpSpecializedSparseILi18ENS5_IJNS4_1CILi2EEENSA_ILi1EEESC_EEENS1_32KernelTmaWarpSpecializedPingpongEEENS5_IJNSA_ILi64EEESG_SG_EEENS_6half_tENS5_IJNS4_6LayoutINS5_IJiNS5_IJSB_iEEEiEEENS5_IJlNS5_IJSC_SB_EEElEEEEENSJ_INS5_IJNS5_IJNS5_IJNSA_ILi8EEESB_NSA_ILi4EEEEEEiEEENS5_IJNS5_IJNSA_ILi16EEESB_SB_EEEiEEEiEEENS5_IJNS5_IJNS5_IJSG_ST_NSA_ILi1024EEEEEENSA_ILi4096EEEEEENS5_IJNS5_IJSC_NSA_ILi512EEENSA_ILi32EEEEEElEEElEEEEEEEESI_NS5_IJlSC_lEEENS4_8TiledMMAINS4_8MMA_AtomIJNS4_4SM904GMMA6SPARSE26GMMA_64x64x32_F32F16F16_SSILNS1C_5MajorE0ELS1F_0ELNS1C_7ScaleInE1ELS1G_1ELNS1C_9SparseSelE0EEEEEENSJ_INS5_IJSC_SC_SC_EEENS5_IJNSA_ILi0EEES1L_S1L_EEEEENS5_IJNS4_10UnderscoreES1O_S1O_EEEEENS4_13SM90_TMA_LOADENS4_14ComposedLayoutINS4_7SwizzleILi2ELi4ELi3EEENS4_25smem_sparse_ptr_flag_bitsILi2ELi16EEENSJ_INS5_IJNS5_IJSC_SP_EEENS5_IJSB_S12_EEEEEENS5_IJNS5_IJS1L_SG_EEESM_EEEEEEEvNS4_8identityENS4_23SM90_TMA_LOAD_MULTICASTENS1S_INS1T_ILi3ELi4ELi3EEENS4_18smem_ptr_flag_bitsILi16EEENSJ_INS5_IJSP_SG_EEENS5_IJSG_SC_EEEEEEEvS24_EENS_8epilogue10collective6detail29Sm90TmaWarpSpecializedAdapterINS2F_15DefaultEpilogueIfNS5_IJSC_llEEES2J_NS2E_6thread17LinearCombinationIfLi1EffLNS2K_9ScaleType4KindE0ELNS_15FloatRoundStyleE2EfEENS1_15EpilogueDefaultEEEEEvvEEEEvNT_6ParamsE --------------------------
	.section	.nv.info._ZN7cutlass13device_kernelINS_4gemm6kernel13GemmUniversalIN4cute5tupleIJiiiiEEENS1_10collective13CollectiveMmaINS1_40MainloopSm90TmaGmmaWarpSpecializedSparseILi18ENS5_IJNS4_1CILi2EEENSA_ILi1EEESC_EEENS1_32KernelTmaWarpSpecializedPingpongEEENS5_IJNSA_ILi64EEESG_SG_EEENS_6half_tENS5_IJNS4_6LayoutINS5_IJiNS5_IJSB_iEEEiEEENS5_IJlNS5_IJSC_SB_EEElEEEEENSJ_INS5_IJNS5_IJNS5_IJNSA_ILi8EEESB_NSA_ILi4EEEEEEiEEENS5_IJNS5_IJNSA_ILi16EEESB_SB_EEEiEEEiEEENS5_IJNS5_IJNS5_IJSG_ST_NSA_ILi1024EEEEEENSA_ILi4096EEEEEENS5_IJNS5_IJSC_NSA_ILi512EEENSA_ILi32EEEEEElEEElEEEEEEEESI_NS5_IJlSC_lEEENS4_8TiledMMAINS4_8MMA_AtomIJNS4_4SM904GMMA6SPARSE26GMMA_64x64x32_F32F16F16_SSILNS1C_5MajorE0ELS1F_0ELNS1C_7ScaleInE1ELS1G_1ELNS1C_9SparseSelE0EEEEEENSJ_INS5_IJSC_SC_SC_EEENS5_IJNSA_ILi0EEES1L_S1L_EEEEENS5_IJNS4_10UnderscoreES1O_S1O_EEEEENS4_13SM90_TMA_LOADENS4_14ComposedLayoutINS4_7SwizzleILi2ELi4ELi3EEENS4_25smem_sparse_ptr_flag_bitsILi2ELi16EEENSJ_INS5_IJNS5_IJSC_SP_EEENS5_IJSB_S12_EEEEEENS5_IJNS5_IJS1L_SG_EEESM_EEEEEEEvNS4_8identityENS4_23SM90_TMA_LOAD_MULTICASTENS1S_INS1T_ILi3ELi4ELi3EEENS4_18smem_ptr_flag_bitsILi16EEENSJ_INS5_IJSP_SG_EEENS5_IJSG_SC_EEEEEEEvS24_EENS_8epilogue10collective6detail29Sm90TmaWarpSpecializedAdapterINS2F_15DefaultEpilogueIfNS5_IJSC_llEEES2J_NS2E_6thread17LinearCombinationIfLi1EffLNS2K_9ScaleType4KindE0ELNS_15FloatRoundStyleE2EfEENS1_15EpilogueDefaultEEEEEvvEEEEvNT_6ParamsE,"",@"SHT_CUDA_INFO"
	.sectionflags	@""
	.align	4


	//----- nvinfo : EIATTR_CUDA_API_VERSION
	.align		4
        /*0000*/ 	.byte	0x04, 0x37
        /*0002*/ 	.short	(.L_18 - .L_17)
.L_17:
        /*0004*/ 	.word	0x00000082


	//----- nvinfo : EIATTR_KPARAM_INFO
	.align		4
.L_18:
        /*0008*/ 	.byte	0x04, 0x17
        /*000a*/ 	.short	(.L_20 - .L_19)
.L_19:
        /*000c*/ 	.word	0x00000000
        /*0010*/ 	.short	0x0000
        /*0012*/ 	.short	0x0070
        /*0014*/ 	.byte	0x00, 0xf0, 0x01, 0x14


	//----- nvinfo : EIATTR_SPARSE_MMA_MASK
	.align		4
.L_20:
        /*0018*/ 	.byte	0x03, 0x50
        /*001a*/ 	.short	0x0002


	//----- nvinfo : EIATTR_MAXREG_COUNT
	.align		4
        /*001c*/ 	.byte	0x03, 0x1b
        /*001e*/ 	.short	0x00a8


	//----- nvinfo : EIATTR_NUM_BARRIERS
	.align		4
        /*0020*/ 	.byte	0x02, 0x4c
        /*0022*/ 	.byte	0x01
	.zero		1


	//----- nvinfo : EIATTR_MERCURY_ISA_VERSION
	.align		4
        /*0024*/ 	.byte	0x03, 0x5f
        /*0026*/ 	.short	0x0101


	//----- nvinfo : EIATTR_INT_WARP_WIDE_INSTR_OFFSETS
	.align		4
        /*0028*/ 	.byte	0x04, 0x31
        /*002a*/ 	.short	(.L_22 - .L_21)


	//   ....[0]....
.L_21:
        /*002c*/ 	.word	0x000006a0


	//   ....[1]....
        /*0030*/ 	.word	0x000007b0


	//   ....[2]....
        /*0034*/ 	.word	0x000007d0


	//   ....[3]....
        /*0038*/ 	.word	0x000007f0


	//   ....[4]....
        /*003c*/ 	.word	0x00000960


	//   ....[5]....
        /*0040*/ 	.word	0x00000970


	//   ....[6]....
        /*0044*/ 	.word	0x00000980


	//   ....[7]....
        /*0048*/ 	.word	0x000009a0


	//----- nvinfo : EIATTR_COOP_GROUP_MASK_REGIDS
	.align		4
.L_22:
        /*004c*/ 	.byte	0x04, 0x29
        /*004e*/ 	.short	(.L_24 - .L_23)


	//   ....[0]....
.L_23:
        /*0050*/ 	.word	0xffffffff


	//   ....[1]....
        /*0054*/ 	.word	0xffffffff


	//   ....[2]....
        /*0058*/ 	.word	0xffffffff


	//   ....[3]....
        /*005c*/ 	.word	0xffffffff


	//   ....[4]....
        /*0060*/ 	.word	0xffffffff


	//   ....[5]....
        /*0064*/ 	.word	0xffffffff


	//   ....[6]....
        /*0068*/ 	.word	0xffffffff


	//----- nvinfo : EIATTR_COOP_GROUP_INSTR_OFFSETS
	.align		4
.L_24:
        /*006c*/ 	.byte	0x04, 0x28
        /*006e*/ 	.short	(.L_26 - .L_25)


	//   ....[0]....
.L_25:
        /*0070*/ 	.word	0x00000060


	//   ....[1]....
        /*0074*/ 	.word	0x00000070


	//   ....[2]....
        /*0078*/ 	.word	0x00000160


	//   ....[3]....
        /*007c*/ 	.word	0x000004f0


	//   ....[4]....
        /*0080*/ 	.word	0x00000530


	//   ....[5]....
        /*0084*/ 	.word	0x000005c0


	//   ....[6]....
        /*0088*/ 	.word	0x00000b30


	//----- nvinfo : EIATTR_REG_RECONFIG
	.align		4
.L_26:
        /*008c*/ 	.byte	0x01, 0x54
	.zero		2


	//----- nvinfo : EIATTR_MBARRIER_INSTR_OFFSETS
	.align		4
        /*0090*/ 	.byte	0x04, 0x39
        /*0092*/ 	.short	(.L_28 - .L_27)


	//   ....[0]....
.L_27:
        /*0094*/ 	.word	0x00000280
        /*0098*/ 	.word	0x000000ff
        /*009c*/ 	.word	0x00000000
        /*00a0*/ 	.short	0x0100
        /*00a2*/ 	.byte	0x08
	.zero		1


	//   ....[1]....
        /*00a4*/ 	.word	0x00000290
        /*00a8*/ 	.word	0x000000ff
        /*00ac*/ 	.word	0x00000090
        /*00b0*/ 	.short	0x0100
        /*00b2*/ 	.byte	0x08
	.zero		1


	//   ....[2]....
        /*00b4*/ 	.word	0x000002a0
        /*00b8*/ 	.word	0x000000ff
        /*00bc*/ 	.word	0x00000008
        /*00c0*/ 	.short	0x0100
        /*00c2*/ 	.byte	0x08
	.zero		1


	//   ....[3]....
        /*00c4*/ 	.word	0x000002b0
        /*00c8*/ 	.word	0x000000ff
        /*00cc*/ 	.word	0x00000098
        /*00d0*/ 	.short	0x0100
        /*00d2*/ 	.byte	0x08
	.zero		1


	//   ....[4]....
        /*00d4*/ 	.word	0x000002c0
        /*00d8*/ 	.word	0x000000ff
        /*00dc*/ 	.word	0x00000010
        /*00e0*/ 	.short	0x0100
        /*00e2*/ 	.byte	0x08
	.zero		1


	//   ....[5]....
        /*00e4*/ 	.word	0x000002d0
        /*00e8*/ 	.word	0x000000ff
        /*00ec*/ 	.word	0x000000a0
        /*00f0*/ 	.short	0x0100
        /*00f2*/ 	.byte	0x08
	.zero		1


	//   ....[6]....
        /*00f4*/ 	.word	0x000002e0
        /*00f8*/ 	.word	0x000000ff
        /*00fc*/ 	.word	0x00000018
        /*0100*/ 	.short	0x0100
        /*0102*/ 	.byte	0x08
	.zero		1


	//   ....[7]....
        /*0104*/ 	.word	0x000002f0
        /*0108*/ 	.word	0x000000ff
        /*010c*/ 	.word	0x000000a8
        /*0110*/ 	.short	0x0100
        /*0112*/ 	.byte	0x08
	.zero		1


	//   ....[8]....
        /*0114*/ 	.word	0x00000300
        /*0118*/ 	.word	0x000000ff
        /*011c*/ 	.word	0x00000020
        /*0120*/ 	.short	0x0100
        /*0122*/ 	.byte	0x08
	.zero		1


	//   ....[9]....
        /*0124*/ 	.word	0x00000310
        /*0128*/ 	.word	0x000000ff
        /*012c*/ 	.word	0x000000b0
        /*0130*/ 	.short	0x0100
        /*0132*/ 	.byte	0x08
	.zero		1


	//   ....[10]....
        /*0134*/ 	.word	0x00000320
        /*0138*/ 	.word	0x000000ff
        /*013c*/ 	.word	0x00000028
        /*0140*/ 	.short	0x0100
        /*0142*/ 	.byte	0x08
	.zero		1


	//   ....[11]....
        /*0144*/ 	.word	0x00000330
        /*0148*/ 	.word	0x000000ff
        /*014c*/ 	.word	0x000000b8
        /*0150*/ 	.short	0x0100
        /*0152*/ 	.byte	0x08
	.zero		1


	//   ....[12]....
        /*0154*/ 	.word	0x00000340
        /*0158*/ 	.word	0x000000ff
        /*015c*/ 	.word	0x00000030
        /*0160*/ 	.short	0x0100
        /*0162*/ 	.byte	0x08
	.zero		1


	//   ....[13]....
        /*0164*/ 	.word	0x00000350
        /*0168*/ 	.word	0x000000ff
        /*016c*/ 	.word	0x000000c0
        /*0170*/ 	.short	0x0100
        /*0172*/ 	.byte	0x08
	.zero		1


	//   ....[14]....
        /*0174*/ 	.word	0x00000360
        /*0178*/ 	.word	0x000000ff
        /*017c*/ 	.word	0x00000038
        /*0180*/ 	.short	0x0100
        /*0182*/ 	.byte	0x08
	.zero		1


	//   ....[15]....
        /*0184*/ 	.word	0x00000370
        /*0188*/ 	.word	0x000000ff
        /*018c*/ 	.word	0x000000c8
        /*0190*/ 	.short	0x0100
        /*0192*/ 	.byte	0x08
	.zero		1


	//   ....[16]....
        /*0194*/ 	.word	0x00000380
        /*0198*/ 	.word	0x000000ff
        /*019c*/ 	.word	0x00000040
        /*01a0*/ 	.short	0x0100
        /*01a2*/ 	.byte	0x08
	.zero		1


	//   ....[17]....
        /*01a4*/ 	.word	0x00000390
        /*01a8*/ 	.word	0x000000ff
        /*01ac*/ 	.word	0x000000d0
        /*01b0*/ 	.short	0x0100
        /*01b2*/ 	.byte	0x08
	.zero		1


	//   ....[18]....
        /*01b4*/ 	.word	0x000003a0
        /*01b8*/ 	.word	0x000000ff
        /*01bc*/ 	.word	0x00000048
        /*01c0*/ 	.short	0x0100
        /*01c2*/ 	.byte	0x08
	.zero		1


	//   ....[19]....
        /*01c4*/ 	.word	0x000003b0
        /*01c8*/ 	.word	0x000000ff
        /*01cc*/ 	.word	0x000000d8
        /*01d0*/ 	.short	0x0100
        /*01d2*/ 	.byte	0x08
	.zero		1


	//   ....[20]....
        /*01d4*/ 	.word	0x000003c0
        /*01d8*/ 	.word	0x000000ff
        /*01dc*/ 	.word	0x00000050
        /*01e0*/ 	.short	0x0100
        /*01e2*/ 	.byte	0x08
	.zero		1


	//   ....[21]....
        /*01e4*/ 	.word	0x000003d0
        /*01e8*/ 	.word	0x000000ff
        /*01ec*/ 	.word	0x000000e0
        /*01f0*/ 	.short	0x0100
        /*01f2*/ 	.byte	0x08
	.zero		1


	//   ....[22]....
        /*01f4*/ 	.word	0x000003e0
        /*01f8*/ 	.word	0x000000ff
        /*01fc*/ 	.word	0x00000058
        /*0200*/ 	.short	0x0100
        /*0202*/ 	.byte	0x08
	.zero		1


	//   ....[23]....
        /*0204*/ 	.word	0x000003f0
        /*0208*/ 	.word	0x000000ff
        /*020c*/ 	.word	0x000000e8
        /*0210*/ 	.short	0x0100
        /*0212*/ 	.byte	0x08
	.zero		1


	//   ....[24]....
        /*0214*/ 	.word	0x00000400
        /*0218*/ 	.word	0x000000ff
        /*021c*/ 	.word	0x00000060
        /*0220*/ 	.short	0x0100
        /*0222*/ 	.byte	0x08
	.zero		1


	//   ....[25]....
        /*0224*/ 	.word	0x00000410
        /*0228*/ 	.word	0x000000ff
        /*022c*/ 	.word	0x000000f0
        /*0230*/ 	.short	0x0100
        /*0232*/ 	.byte	0x08
	.zero		1


	//   ....[26]....
        /*0234*/ 	.word	0x00000420
        /*0238*/ 	.word	0x000000ff
        /*023c*/ 	.word	0x00000068
        /*0240*/ 	.short	0x0100
        /*0242*/ 	.byte	0x08
	.zero		1


	//   ....[27]....
        /*0244*/ 	.word	0x00000430
        /*0248*/ 	.word	0x000000ff
        /*024c*/ 	.word	0x000000f8
        /*0250*/ 	.short	0x0100
        /*0252*/ 	.byte	0x08
	.zero		1


	//   ....[28]....
        /*0254*/ 	.word	0x00000440
        /*0258*/ 	.word	0x000000ff
        /*025c*/ 	.word	0x00000070
        /*0260*/ 	.short	0x0100
        /*0262*/ 	.byte	0x08
	.zero		1


	//   ....[29]....
        /*0264*/ 	.word	0x00000450
        /*0268*/ 	.word	0x000000ff
        /*026c*/ 	.word	0x00000100
        /*0270*/ 	.short	0x0100
        /*0272*/ 	.byte	0x08
	.zero		1


	//   ....[30]....
        /*0274*/ 	.word	0x00000460
        /*0278*/ 	.word	0x000000ff
        /*027c*/ 	.word	0x00000078
        /*0280*/ 	.short	0x0100
        /*0282*/ 	.byte	0x08
	.zero		1


	//   ....[31]....
        /*0284*/ 	.word	0x00000470
        /*0288*/ 	.word	0x000000ff
        /*028c*/ 	.word	0x00000108
        /*0290*/ 	.short	0x0100
        /*0292*/ 	.byte	0x08
	.zero		1


	//   ....[32]....
        /*0294*/ 	.word	0x00000480
        /*0298*/ 	.word	0x000000ff
        /*029c*/ 	.word	0x00000080
        /*02a0*/ 	.short	0x0100
        /*02a2*/ 	.byte	0x08
	.zero		1


	//   ....[33]....
        /*02a4*/ 	.word	0x00000490
        /*02a8*/ 	.word	0x000000ff
        /*02ac*/ 	.word	0x00000110
        /*02b0*/ 	.short	0x0100
        /*02b2*/ 	.byte	0x08
	.zero		1


	//   ....[34]....
        /*02b4*/ 	.word	0x000004a0
        /*02b8*/ 	.word	0x000000ff
        /*02bc*/ 	.word	0x00000088
        /*02c0*/ 	.short	0x0100
        /*02c2*/ 	.byte	0x08
	.zero		1


	//   ....[35]....
        /*02c4*/ 	.word	0x000004b0
        /*02c8*/ 	.word	0x000000ff
        /*02cc*/ 	.word	0x00000118
        /*02d0*/ 	.short	0x0100
        /*02d2*/ 	.byte	0x08
	.zero		1


	//   ....[36]....
        /*02d4*/ 	.word	0x000009f0
        /*02d8*/ 	.word	0x000000ff
        /*02dc*/ 	.word	0x00000150
        /*02e0*/ 	.short	0x0100
        /*02e2*/ 	.byte	0x08
	.zero		1


	//   ....[37]....
        /*02e4*/ 	.word	0x00000a90
        /*02e8*/ 	.word	0x000000ff
        /*02ec*/ 	.word	0x00000158
        /*02f0*/ 	.short	0x0100
        /*02f2*/ 	.byte	0x08
	.zero		1


	//   ....[38]....
        /*02f4*/ 	.word	0x00000ab0
        /*02f8*/ 	.word	0x000000ff
        /*02fc*/ 	.word	0x00000130
        /*0300*/ 	.short	0x0100
        /*0302*/ 	.byte	0x09
	.zero		1


	//   ....[39]....
        /*0304*/ 	.word	0x00000ac0
        /*0308*/ 	.word	0x000000ff
        /*030c*/ 	.word	0x00000138
        /*0310*/ 	.short	0x0100
        /*0312*/ 	.byte	0x09
	.zero		1


	//   ....[40]....
        /*0314*/ 	.word	0x00000ad0
        /*0318*/ 	.word	0x000000ff
        /*031c*/ 	.word	0x00000140
        /*0320*/ 	.short	0x0100
        /*0322*/ 	.byte	0x09
	.zero		1


	//   ....[41]....
        /*0324*/ 	.word	0x00000ae0
        /*0328*/ 	.word	0x000000ff
        /*032c*/ 	.word	0x00000148
        /*0330*/ 	.short	0x0100
        /*0332*/ 	.byte	0x09
	.zero		1


	//   ....[42]....
        /*0334*/ 	.word	0x00001930
        /*0338*/ 	.word	0x000000ff
        /*033c*/ 	.word	0xfffffff8
        /*0340*/ 	.short	0x010a
        /*0342*/ 	.byte	0x0c
	.zero		1


	//   ....[43]....
        /*0344*/ 	.word	0x00001b00
        /*0348*/ 	.word	0x000000ff
        /*034c*/ 	.word	0x00000000
        /*0350*/ 	.short	0x010a
        /*0352*/ 	.byte	0x08
	.zero		1


	//   ....[44]....
        /*0354*/ 	.word	0x00001b40
        /*0358*/ 	.word	0x000000ff
        /*035c*/ 	.word	0x00000000
        /*0360*/ 	.short	0x010a
        /*0362*/ 	.byte	0x08
	.zero		1


	//   ....[45]....
        /*0364*/ 	.word	0x00001cc0
        /*0368*/ 	.word	0x00000038
        /*036c*/ 	.word	0x00000000
        /*0370*/ 	.short	0x0101
        /*0372*/ 	.byte	0x3f
	.zero		1


	//   ....[46]....
        /*0374*/ 	.word	0x00001e50
        /*0378*/ 	.word	0x00000016
        /*037c*/ 	.word	0x00000000
        /*0380*/ 	.short	0x0101
        /*0382*/ 	.byte	0x15
	.zero		1


	//   ....[47]....
        /*0384*/ 	.word	0x00001ea0
        /*0388*/ 	.word	0x000000ff
        /*038c*/ 	.word	0x00000008
        /*0390*/ 	.short	0x010a
        /*0392*/ 	.byte	0x0c
	.zero		1


	//   ....[48]....
        /*0394*/ 	.word	0x00004690
        /*0398*/ 	.word	0x00000004
        /*039c*/ 	.word	0x00000000
        /*03a0*/ 	.short	0x0101
        /*03a2*/ 	.byte	0x15
	.zero		1


	//   ....[49]....
        /*03a4*/ 	.word	0x00004fd0
        /*03a8*/ 	.word	0x00000014
        /*03ac*/ 	.word	0x00000090
        /*03b0*/ 	.short	0x010a
        /*03b2*/ 	.byte	0x3f
	.zero		1


	//   ....[50]....
        /*03b4*/ 	.word	0x00005430
        /*03b8*/ 	.word	0x0000000a
        /*03bc*/ 	.word	0x00000158
        /*03c0*/ 	.short	0x0101
        /*03c2*/ 	.byte	0x3f
	.zero		1


	//   ....[51]....
        /*03c4*/ 	.word	0x00005ba0
        /*03c8*/ 	.word	0x00000005
        /*03cc*/ 	.word	0x00000000
        /*03d0*/ 	.short	0x010a
        /*03d2*/ 	.byte	0x3f
	.zero		1


	//   ....[52]....
        /*03d4*/ 	.word	0x00005c20
        /*03d8*/ 	.word	0x00000007
        /*03dc*/ 	.word	0x00000000
        /*03e0*/ 	.short	0x010a
        /*03e2*/ 	.byte	0x3f
	.zero		1


	//   ....[53]....
        /*03e4*/ 	.word	0x00005cb0
        /*03e8*/ 	.word	0x00000006
        /*03ec*/ 	.word	0x00000000
        /*03f0*/ 	.short	0x010a
        /*03f2*/ 	.byte	0x3f
	.zero		1


	//   ....[54]....
        /*03f4*/ 	.word	0x00005d40
        /*03f8*/ 	.word	0x00000009
        /*03fc*/ 	.word	0x00000000
        /*0400*/ 	.short	0x010a
        /*0402*/ 	.byte	0x3f
	.zero		1


	//   ....[55]....
        /*0404*/ 	.word	0x00005dd0
        /*0408*/ 	.word	0x00000006
        /*040c*/ 	.word	0x00000000
        /*0410*/ 	.short	0x010a
        /*0412*/ 	.byte	0x3f
	.zero		1


	//   ....[56]....
        /*0414*/ 	.word	0x00005e60
        /*0418*/ 	.word	0x00000009
        /*041c*/ 	.word	0x00000000
        /*0420*/ 	.short	0x010a
        /*0422*/ 	.byte	0x3f
	.zero		1


	//   ....[57]....
        /*0424*/ 	.word	0x00005ef0
        /*0428*/ 	.word	0x00000006
        /*042c*/ 	.word	0x00000000
        /*0430*/ 	.short	0x010a
        /*0432*/ 	.byte	0x3f
	.zero		1


	//   ....[58]....
        /*0434*/ 	.word	0x00005f80
        /*0438*/ 	.word	0x00000009
        /*043c*/ 	.word	0x00000000
        /*0440*/ 	.short	0x010a
        /*0442*/ 	.byte	0x3f
	.zero		1


	//   ....[59]....
        /*0444*/ 	.word	0x00006010
        /*0448*/ 	.word	0x00000006
        /*044c*/ 	.word	0x00000000
        /*0450*/ 	.short	0x010a
        /*0452*/ 	.byte	0x3f
	.zero		1


	//   ....[60]....
        /*0454*/ 	.word	0x000060a0
        /*0458*/ 	.word	0x00000009
        /*045c*/ 	.word	0x00000000
        /*0460*/ 	.short	0x010a
        /*0462*/ 	.byte	0x3f
	.zero		1


	//   ....[61]....
        /*0464*/ 	.word	0x00006130
        /*0468*/ 	.word	0x00000006
        /*046c*/ 	.word	0x00000000
        /*0470*/ 	.short	0x010a
        /*0472*/ 	.byte	0x3f
	.zero		1


	//   ....[62]....
        /*0474*/ 	.word	0x000061c0
        /*0478*/ 	.word	0x00000009
        /*047c*/ 	.word	0x00000000
        /*0480*/ 	.short	0x010a
        /*0482*/ 	.byte	0x3f
	.zero		1


	//   ....[63]....
        /*0484*/ 	.word	0x00006250
        /*0488*/ 	.word	0x00000006
        /*048c*/ 	.word	0x00000000
        /*0490*/ 	.short	0x010a
        /*0492*/ 	.byte	0x3f
	.zero		1


	//   ....[64]....
        /*0494*/ 	.word	0x000062e0
        /*0498*/ 	.word	0x00000009
        /*049c*/ 	.word	0x00000000
        /*04a0*/ 	.short	0x010a
        /*04a2*/ 	.byte	0x3f
	.zero		1


	//   ....[65]....
        /*04a4*/ 	.word	0x00006370
        /*04a8*/ 	.word	0x00000006
        /*04ac*/ 	.word	0x00000000
        /*04b0*/ 	.short	0x010a
        /*04b2*/ 	.byte	0x3f
	.zero		1


	//   ....[66]....
        /*04b4*/ 	.word	0x00006400
        /*04b8*/ 	.word	0x00000009
        /*04bc*/ 	.word	0x00000000
        /*04c0*/ 	.short	0x010a
        /*04c2*/ 	.byte	0x3f
	.zero		1


	//   ....[67]....
        /*04c4*/ 	.word	0x00006490
        /*04c8*/ 	.word	0x00000006
        /*04cc*/ 	.word	0x00000000
        /*04d0*/ 	.short	0x010a
        /*04d2*/ 	.byte	0x3f
	.zero		1


	//   ....[68]....
        /*04d4*/ 	.word	0x00006520
        /*04d8*/ 	.word	0x00000003
        /*04dc*/ 	.word	0x00000000
        /*04e0*/ 	.short	0x010a
        /*04e2*/ 	.byte	0x3f
	.zero		1


	//   ....[69]....
        /*04e4*/ 	.word	0x00006590
        /*04e8*/ 	.word	0x00000016
        /*04ec*/ 	.word	0xfffffff8
        /*04f0*/ 	.short	0x010a
        /*04f2*/ 	.byte	0x3f
	.zero		1


	//   ....[70]....
        /*04f4*/ 	.word	0x000065f0
        /*04f8*/ 	.word	0x00000038
        /*04fc*/ 	.word	0x00000000
        /*0500*/ 	.short	0x010a
        /*0502*/ 	.byte	0x3f
	.zero		1


	//   ....[71]....
        /*0504*/ 	.word	0x00006650
        /*0508*/ 	.word	0x00000016
        /*050c*/ 	.word	0x00000008
        /*0510*/ 	.short	0x010a
        /*0512*/ 	.byte	0x3f
	.zero		1


	//   ....[72]....
        /*0514*/ 	.word	0x00006720
        /*0518*/ 	.word	0x00000014
        /*051c*/ 	.word	0x00000090
        /*0520*/ 	.short	0x010a
        /*0522*/ 	.byte	0x3f
	.zero		1


	//   ....[73]....
        /*0524*/ 	.word	0x00006800
        /*0528*/ 	.word	0x00000005
        /*052c*/ 	.word	0x00000000
        /*0530*/ 	.short	0x010a
        /*0532*/ 	.byte	0x3f
	.zero		1


	//   ....[74]....
        /*0534*/ 	.word	0x00006850
        /*0538*/ 	.word	0x00000007
        /*053c*/ 	.word	0x00000000
        /*0540*/ 	.short	0x010a
        /*0542*/ 	.byte	0x3f
	.zero		1


	//   ....[75]....
        /*0544*/ 	.word	0x000068a0
        /*0548*/ 	.word	0x00000006
        /*054c*/ 	.word	0x00000000
        /*0550*/ 	.short	0x010a
        /*0552*/ 	.byte	0x3f
	.zero		1


	//   ....[76]....
        /*0554*/ 	.word	0x000068f0
        /*0558*/ 	.word	0x00000009
        /*055c*/ 	.word	0x00000000
        /*0560*/ 	.short	0x010a
        /*0562*/ 	.byte	0x3f
	.zero		1


	//   ....[77]....
        /*0564*/ 	.word	0x00006940
        /*0568*/ 	.word	0x00000006
        /*056c*/ 	.word	0x00000000
        /*0570*/ 	.short	0x010a
        /*0572*/ 	.byte	0x3f
	.zero		1


	//   ....[78]....
        /*0574*/ 	.word	0x00006990
        /*0578*/ 	.word	0x00000009
        /*057c*/ 	.word	0x00000000
        /*0580*/ 	.short	0x010a
        /*0582*/ 	.byte	0x3f
	.zero		1


	//   ....[79]....
        /*0584*/ 	.word	0x000069e0
        /*0588*/ 	.word	0x00000006
        /*058c*/ 	.word	0x00000000
        /*0590*/ 	.short	0x010a
        /*0592*/ 	.byte	0x3f
	.zero		1


	//   ....[80]....
        /*0594*/ 	.word	0x00006a30
        /*0598*/ 	.word	0x00000009
        /*059c*/ 	.word	0x00000000
        /*05a0*/ 	.short	0x010a
        /*05a2*/ 	.byte	0x3f
	.zero		1


	//   ....[81]....
        /*05a4*/ 	.word	0x00006a80
        /*05a8*/ 	.word	0x00000006
        /*05ac*/ 	.word	0x00000000
        /*05b0*/ 	.short	0x010a
        /*05b2*/ 	.byte	0x3f
	.zero		1


	//   ....[82]....
        /*05b4*/ 	.word	0x00006ad0
        /*05b8*/ 	.word	0x00000009
        /*05bc*/ 	.word	0x00000000
        /*05c0*/ 	.short	0x010a
        /*05c2*/ 	.byte	0x3f
	.zero		1


	//   ....[83]....
        /*05c4*/ 	.word	0x00006b20
        /*05c8*/ 	.word	0x00000006
        /*05cc*/ 	.word	0x00000000
        /*05d0*/ 	.short	0x010a
        /*05d2*/ 	.byte	0x3f
	.zero		1


	//   ....[84]....
        /*05d4*/ 	.word	0x00006b70
        /*05d8*/ 	.word	0x00000009
        /*05dc*/ 	.word	0x00000000
        /*05e0*/ 	.short	0x010a
        /*05e2*/ 	.byte	0x3f
	.zero		1


	//   ....[85]....
        /*05e4*/ 	.word	0x00006bc0
        /*05e8*/ 	.word	0x00000006
        /*05ec*/ 	.word	0x00000000
        /*05f0*/ 	.short	0x010a
        /*05f2*/ 	.byte	0x3f
	.zero		1


	//   ....[86]....
        /*05f4*/ 	.word	0x00006c10
        /*05f8*/ 	.word	0x00000009
        /*05fc*/ 	.word	0x00000000
        /*0600*/ 	.short	0x010a
        /*0602*/ 	.byte	0x3f
	.zero		1


	//   ....[87]....
        /*0604*/ 	.word	0x00006c60
        /*0608*/ 	.word	0x00000006
        /*060c*/ 	.word	0x00000000
        /*0610*/ 	.short	0x010a
        /*0612*/ 	.byte	0x3f
	.zero		1


	//   ....[88]....
        /*0614*/ 	.word	0x00006cb0
        /*0618*/ 	.word	0x00000009
        /*061c*/ 	.word	0x00000000
        /*0620*/ 	.short	0x010a
        /*0622*/ 	.byte	0x3f
	.zero		1


	//   ....[89]....
        /*0624*/ 	.word	0x00006d00
        /*0628*/ 	.word	0x00000006
        /*062c*/ 	.word	0x00000000
        /*0630*/ 	.short	0x010a
        /*0632*/ 	.byte	0x3f
	.zero		1


	//----- nvinfo : EIATTR_NUM_MBARRIERS
	.align		4
.L_28:
        /*0634*/ 	.byte	0x03, 0x38
        /*0636*/ 	.short	0x002a


	//----- nvinfo : EIATTR_EXIT_INSTR_OFFSETS
	.align		4
        /*0638*/ 	.byte	0x04, 0x1c
        /*063a*/ 	.short	(.L_30 - .L_29)


	//   ....[0]....
.L_29:
        /*063c*/ 	.word	0x00001580


	//   ....[1]....
        /*0640*/ 	.word	0x000015e0


	//   ....[2]....
        /*0644*/ 	.word	0x00004cb0


	//   ....[3]....
        /*0648*/ 	.word	0x00004ce0


	//   ....[4]....
        /*064c*/ 	.word	0x00006570


	//----- nvinfo : EIATTR_MAX_THREADS
	.align		4
.L_30:
        /*0650*/ 	.byte	0x04, 0x05
        /*0652*/ 	.short	(.L_32 - .L_31)
.L_31:
        /*0654*/ 	.word	0x00000180
        /*0658*/ 	.word	0x00000001
        /*065c*/ 	.word	0x00000001


	//----- nvinfo : EIATTR_CRS_STACK_SIZE
	.align		4
.L_32:
        /*0660*/ 	.byte	0x04, 0x1e
        /*0662*/ 	.short	(.L_34 - .L_33)
.L_33:
        /*0664*/ 	.word	0x00000000


	//----- nvinfo : EIATTR_CBANK_PARAM_SIZE
	.align		4
.L_34:
        /*0668*/ 	.byte	0x03, 0x19
        /*066a*/ 	.short	0x0570


	//----- nvinfo : EIATTR_PARAM_CBANK
	.align		4
        /*066c*/ 	.byte	0x04, 0x0a
        /*066e*/ 	.short	(.L_36 - .L_35)
	.align		4
.L_35:
        /*0670*/ 	.word	index@(.nv.constant0._ZN7cutlass13device_kernelINS_4gemm6kernel13GemmUniversalIN4cute5tupleIJiiiiEEENS1_10collective13CollectiveMmaINS1_40MainloopSm90TmaGmmaWarpSpecializedSparseILi18ENS5_IJNS4_1CILi2EEENSA_ILi1EEESC_EEENS1_32KernelTmaWarpSpecializedPingpongEEENS5_IJNSA_ILi64EEESG_SG_EEENS_6half_tENS5_IJNS4_6LayoutINS5_IJiNS5_IJSB_iEEEiEEENS5_IJlNS5_IJSC_SB_EEElEEEEENSJ_INS5_IJNS5_IJNS5_IJNSA_ILi8EEESB_NSA_ILi4EEEEEEiEEENS5_IJNS5_IJNSA_ILi16EEESB_SB_EEEiEEEiEEENS5_IJNS5_IJNS5_IJSG_ST_NSA_ILi1024EEEEEENSA_ILi4096EEEEEENS5_IJNS5_IJSC_NSA_ILi512EEENSA_ILi32EEEEEElEEElEEEEEEEESI_NS5_IJlSC_lEEENS4_8TiledMMAINS4_8MMA_AtomIJNS4_4SM904GMMA6SPARSE26GMMA_64x64x32_F32F16F16_SSILNS1C_5MajorE0ELS1F_0ELNS1C_7ScaleInE1ELS1G_1ELNS1C_9SparseSelE0EEEEEENSJ_INS5_IJSC_SC_SC_EEENS5_IJNSA_ILi0EEES1L_S1L_EEEEENS5_IJNS4_10UnderscoreES1O_S1O_EEEEENS4_13SM90_TMA_LOADENS4_14ComposedLayoutINS4_7SwizzleILi2ELi4ELi3EEENS4_25smem_sparse_ptr_flag_bitsILi2ELi16EEENSJ_INS5_IJNS5_IJSC_SP_EEENS5_IJSB_S12_EEEEEENS5_IJNS5_IJS1L_SG_EEESM_EEEEEEEvNS4_8identityENS4_23SM90_TMA_LOAD_MULTICASTENS1S_INS1T_ILi3ELi4ELi3EEENS4_18smem_ptr_flag_bitsILi16EEENSJ_INS5_IJSP_SG_EEENS5_IJSG_SC_EEEEEEEvS24_EENS_8epilogue10collective6detail29Sm90TmaWarpSpecializedAdapterINS2F_15DefaultEpilogueIfNS5_IJSC_llEEES2J_NS2E_6thread17LinearCombinationIfLi1EffLNS2K_9ScaleType4KindE0ELNS_15FloatRoundStyleE2EfEENS1_15EpilogueDefaultEEEEEvvEEEEvNT_6ParamsE)
        /*0674*/ 	.short	0x0210
        /*0676*/ 	.short	0x0570


	//----- nvinfo : EIATTR_SW_WAR
	.align		4
.L_36:
        /*0678*/ 	.byte	0x04, 0x36
        /*067a*/ 	.short	(.L_38 - .L_37)
.L_37:
        /*067c*/ 	.word	0x00000008
.L_38:


//--------------------- .nv.callgraph             --------------------------
	.section	.nv.callgraph,"",@"SHT_CUDA_CALLGRAPH"
	.align	4
	.sectionentsize	8
	.align		4
        /*0000*/ 	.word	0x00000000
	.align		4
        /*0004*/ 	.word	0xffffffff
	.align		4
        /*0008*/ 	.word	0x00000000
	.align		4
        /*000c*/ 	.word	0xfffffffe
	.align		4
        /*0010*/ 	.word	0x00000000
	.align		4
        /*0014*/ 	.word	0xfffffffd
	.align		4
        /*0018*/ 	.word	0x00000000
	.align		4
        /*001c*/ 	.word	0xfffffffc


//--------------------- .nv.constant4             --------------------------
	.section	.nv.constant4,"a",@progbits
	.align	8
	.align		8
.nv.constant4:
        /*0000*/ 	.dword	_ZN39_INTERNAL_6b687ec6_4_k_cu_8e0cd4bc_27734cuda3std3__45__cpo5beginE
	.align		8
        /*0008*/ 	.dword	_ZN39_INTERNAL_6b687ec6_4_k_cu_8e0cd4bc_27734cuda3std3__45__cpo3endE
	.align		8
        /*0010*/ 	.dword	_ZN39_INTERNAL_6b687ec6_4_k_cu_8e0cd4bc_27734cuda3std3__45__cpo6cbeginE
	.align		8
        /*0018*/ 	.dword	_ZN39_INTERNAL_6b687ec6_4_k_cu_8e0cd4bc_27734cuda3std3__45__cpo4cendE
	.align		8
        /*0020*/ 	.dword	_ZN39_INTERNAL_6b687ec6_4_k_cu_8e0cd4bc_27734cuda3std3__441_GLOBAL__N__6b687ec6_4_k_cu_8e0cd4bc_27736ignoreE
	.align		8
        /*0028*/ 	.dword	_ZN39_INTERNAL_6b687ec6_4_k_cu_8e0cd4bc_27734cuda3std3__419piecewise_constructE
	.align		8
        /*0030*/ 	.dword	_ZN39_INTERNAL_6b687ec6_4_k_cu_8e0cd4bc_27734cuda3std3__48in_placeE
	.align		8
        /*0038*/ 	.dword	_ZN39_INTERNAL_6b687ec6_4_k_cu_8e0cd4bc_27734cuda3std6ranges3__45__cpo4swapE
	.align		8
        /*0040*/ 	.dword	_ZN39_INTERNAL_6b687ec6_4_k_cu_8e0cd4bc_27734cuda3std6ranges3__45__cpo9iter_moveE
	.align		8
        /*0048*/ 	.dword	_ZN39_INTERNAL_6b687ec6_4_k_cu_8e0cd4bc_27734cute7productE
	.align		8
        /*0050*/ 	.dword	_ZN39_INTERNAL_6b687ec6_4_k_cu_8e0cd4bc_27734cute1_E


//--------------------- .text._ZN7cutlass13device_kernelINS_4gemm6kernel13GemmUniversalIN4cute5tupleIJiiiiEEENS1_10collective13CollectiveMmaINS1_40MainloopSm90TmaGmmaWarpSpecializedSparseILi18ENS5_IJNS4_1CILi2EEENSA_ILi1EEESC_EEENS1_32KernelTmaWarpSpecializedPingpongEEENS5_IJNSA_ILi64EEESG_SG_EEENS_6half_tENS5_IJNS4_6LayoutINS5_IJiNS5_IJSB_iEEEiEEENS5_IJlNS5_IJSC_SB_EEElEEEEENSJ_INS5_IJNS5_IJNS5_IJNSA_ILi8EEESB_NSA_ILi4EEEEEEiEEENS5_IJNS5_IJNSA_ILi16EEESB_SB_EEEiEEEiEEENS5_IJNS5_IJNS5_IJSG_ST_NSA_ILi1024EEEEEENSA_ILi4096EEEEEENS5_IJNS5_IJSC_NSA_ILi512EEENSA_ILi32EEEEEElEEElEEEEEEEESI_NS5_IJlSC_lEEENS4_8TiledMMAINS4_8MMA_AtomIJNS4_4SM904GMMA6SPARSE26GMMA_64x64x32_F32F16F16_SSILNS1C_5MajorE0ELS1F_0ELNS1C_7ScaleInE1ELS1G_1ELNS1C_9SparseSelE0EEEEEENSJ_INS5_IJSC_SC_SC_EEENS5_IJNSA_ILi0EEES1L_S1L_EEEEENS5_IJNS4_10UnderscoreES1O_S1O_EEEEENS4_13SM90_TMA_LOADENS4_14ComposedLayoutINS4_7SwizzleILi2ELi4ELi3EEENS4_25smem_sparse_ptr_flag_bitsILi2ELi16EEENSJ_INS5_IJNS5_IJSC_SP_EEENS5_IJSB_S12_EEEEEENS5_IJNS5_IJS1L_SG_EEESM_EEEEEEEvNS4_8identityENS4_23SM90_TMA_LOAD_MULTICASTENS1S_INS1T_ILi3ELi4ELi3EEENS4_18smem_ptr_flag_bitsILi16EEENSJ_INS5_IJSP_SG_EEENS5_IJSG_SC_EEEEEEEvS24_EENS_8epilogue10collective6detail29Sm90TmaWarpSpecializedAdapterINS2F_15DefaultEpilogueIfNS5_IJSC_llEEES2J_NS2E_6thread17LinearCombinationIfLi1EffLNS2K_9ScaleType4KindE0ELNS_15FloatRoundStyleE2EfEENS1_15EpilogueDefaultEEEEEvvEEEEvNT_6ParamsE --------------------------
	.section	.text._ZN7cutlass13device_kernelINS_4gemm6kernel13GemmUniversalIN4cute5tupleIJiiiiEEENS1_10collective13CollectiveMmaINS1_40MainloopSm90TmaGmmaWarpSpecializedSparseILi18ENS5_IJNS4_1CILi2EEENSA_ILi1EEESC_EEENS1_32KernelTmaWarpSpecializedPingpongEEENS5_IJNSA_ILi64EEESG_SG_EEENS_6half_tENS5_IJNS4_6LayoutINS5_IJiNS5_IJSB_iEEEiEEENS5_IJlNS5_IJSC_SB_EEElEEEEENSJ_INS5_IJNS5_IJNS5_IJNSA_ILi8EEESB_NSA_ILi4EEEEEEiEEENS5_IJNS5_IJNSA_ILi16EEESB_SB_EEEiEEEiEEENS5_IJNS5_IJNS5_IJSG_ST_NSA_ILi1024EEEEEENSA_ILi4096EEEEEENS5_IJNS5_IJSC_NSA_ILi512EEENSA_ILi32EEEEEElEEElEEEEEEEESI_NS5_IJlSC_lEEENS4_8TiledMMAINS4_8MMA_AtomIJNS4_4SM904GMMA6SPARSE26GMMA_64x64x32_F32F16F16_SSILNS1C_5MajorE0ELS1F_0ELNS1C_7ScaleInE1ELS1G_1ELNS1C_9SparseSelE0EEEEEENSJ_INS5_IJSC_SC_SC_EEENS5_IJNSA_ILi0EEES1L_S1L_EEEEENS5_IJNS4_10UnderscoreES1O_S1O_EEEEENS4_13SM90_TMA_LOADENS4_14ComposedLayoutINS4_7SwizzleILi2ELi4ELi3EEENS4_25smem_sparse_ptr_flag_bitsILi2ELi16EEENSJ_INS5_IJNS5_IJSC_SP_EEENS5_IJSB_S12_EEEEEENS5_IJNS5_IJS1L_SG_EEESM_EEEEEEEvNS4_8identityENS4_23SM90_TMA_LOAD_MULTICASTENS1S_INS1T_ILi3ELi4ELi3EEENS4_18smem_ptr_flag_bitsILi16EEENSJ_INS5_IJSP_SG_EEENS5_IJSG_SC_EEEEEEEvS24_EENS_8epilogue10collective6detail29Sm90TmaWarpSpecializedAdapterINS2F_15DefaultEpilogueIfNS5_IJSC_llEEES2J_NS2E_6thread17LinearCombinationIfLi1EffLNS2K_9ScaleType4KindE0ELNS_15FloatRoundStyleE2EfEENS1_15EpilogueDefaultEEEEEvvEEEEvNT_6ParamsE,"ax",@progbits
	.align	128
.text._ZN7cutlass13device_kernelINS_4gemm6kernel13GemmUniversalIN4cute5tupleIJiiiiEEENS1_10collective13CollectiveMmaINS1_40MainloopSm90TmaGmmaWarpSpecializedSparseILi18ENS5_IJNS4_1CILi2EEENSA_ILi1EEESC_EEENS1_32KernelTmaWarpSpecializedPingpongEEENS5_IJNSA_ILi64EEESG_SG_EEENS_6half_tENS5_IJNS4_6LayoutINS5_IJiNS5_IJSB_iEEEiEEENS5_IJlNS5_IJSC_SB_EEElEEEEENSJ_INS5_IJNS5_IJNS5_IJNSA_ILi8EEESB_NSA_ILi4EEEEEEiEEENS5_IJNS5_IJNSA_ILi16EEESB_SB_EEEiEEEiEEENS5_IJNS5_IJNS5_IJSG_ST_NSA_ILi1024EEEEEENSA_ILi4096EEEEEENS5_IJNS5_IJSC_NSA_ILi512EEENSA_ILi32EEEEEElEEElEEEEEEEESI_NS5_IJlSC_lEEENS4_8TiledMMAINS4_8MMA_AtomIJNS4_4SM904GMMA6SPARSE26GMMA_64x64x32_F32F16F16_SSILNS1C_5MajorE0ELS1F_0ELNS1C_7ScaleInE1ELS1G_1ELNS1C_9SparseSelE0EEEEEENSJ_INS5_IJSC_SC_SC_EEENS5_IJNSA_ILi0EEES1L_S1L_EEEEENS5_IJNS4_10UnderscoreES1O_S1O_EEEEENS4_13SM90_TMA_LOADENS4_14ComposedLayoutINS4_7SwizzleILi2ELi4ELi3EEENS4_25smem_sparse_ptr_flag_bitsILi2ELi16EEENSJ_INS5_IJNS5_IJSC_SP_EEENS5_IJSB_S12_EEEEEENS5_IJNS5_IJS1L_SG_EEESM_EEEEEEEvNS4_8identityENS4_23SM90_TMA_LOAD_MULTICASTENS1S_INS1T_ILi3ELi4ELi3EEENS4_18smem_ptr_flag_bitsILi16EEENSJ_INS5_IJSP_SG_EEENS5_IJSG_SC_EEEEEEEvS24_EENS_8epilogue10collective6detail29Sm90TmaWarpSpecializedAdapterINS2F_15DefaultEpilogueIfNS5_IJSC_llEEES2J_NS2E_6thread17LinearCombinationIfLi1EffLNS2K_9ScaleType4KindE0ELNS_15FloatRoundStyleE2EfEENS1_15EpilogueDefaultEEEEEvvEEEEvNT_6ParamsE:
        .type           _ZN7cutlass13device_kernelINS_4gemm6kernel13GemmUniversalIN4cute5tupleIJiiiiEEENS1_10collective13CollectiveMmaINS1_40MainloopSm90TmaGmmaWarpSpecializedSparseILi18ENS5_IJNS4_1CILi2EEENSA_ILi1EEESC_EEENS1_32KernelTmaWarpSpecializedPingpongEEENS5_IJNSA_ILi64EEESG_SG_EEENS_6half_tENS5_IJNS4_6LayoutINS5_IJiNS5_IJSB_iEEEiEEENS5_IJlNS5_IJSC_SB_EEElEEEEENSJ_INS5_IJNS5_IJNS5_IJNSA_ILi8EEESB_NSA_ILi4EEEEEEiEEENS5_IJNS5_IJNSA_ILi16EEESB_SB_EEEiEEEiEEENS5_IJNS5_IJNS5_IJSG_ST_NSA_ILi1024EEEEEENSA_ILi4096EEEEEENS5_IJNS5_IJSC_NSA_ILi512EEENSA_ILi32EEEEEElEEElEEEEEEEESI_NS5_IJlSC_lEEENS4_8TiledMMAINS4_8MMA_AtomIJNS4_4SM904GMMA6SPARSE26GMMA_64x64x32_F32F16F16_SSILNS1C_5MajorE0ELS1F_0ELNS1C_7ScaleInE1ELS1G_1ELNS1C_9SparseSelE0EEEEEENSJ_INS5_IJSC_SC_SC_EEENS5_IJNSA_ILi0EEES1L_S1L_EEEEENS5_IJNS4_10UnderscoreES1O_S1O_EEEEENS4_13SM90_TMA_LOADENS4_14ComposedLayoutINS4_7SwizzleILi2ELi4ELi3EEENS4_25smem_sparse_ptr_flag_bitsILi2ELi16EEENSJ_INS5_IJNS5_IJSC_SP_EEENS5_IJSB_S12_EEEEEENS5_IJNS5_IJS1L_SG_EEESM_EEEEEEEvNS4_8identityENS4_23SM90_TMA_LOAD_MULTICASTENS1S_INS1T_ILi3ELi4ELi3EEENS4_18smem_ptr_flag_bitsILi16EEENSJ_INS5_IJSP_SG_EEENS5_IJSG_SC_EEEEEEEvS24_EENS_8epilogue10collective6detail29Sm90TmaWarpSpecializedAdapterINS2F_15DefaultEpilogueIfNS5_IJSC_llEEES2J_NS2E_6thread17LinearCombinationIfLi1EffLNS2K_9ScaleType4KindE0ELNS_15FloatRoundStyleE2EfEENS1_15EpilogueDefaultEEEEEvvEEEEvNT_6ParamsE,@function
        .size           _ZN7cutlass13device_kernelINS_4gemm6kernel13GemmUniversalIN4cute5tupleIJiiiiEEENS1_10collective13CollectiveMmaINS1_40MainloopSm90TmaGmmaWarpSpecializedSparseILi18ENS5_IJNS4_1CILi2EEENSA_ILi1EEESC_EEENS1_32KernelTmaWarpSpecializedPingpongEEENS5_IJNSA_ILi64EEESG_SG_EEENS_6half_tENS5_IJNS4_6LayoutINS5_IJiNS5_IJSB_iEEEiEEENS5_IJlNS5_IJSC_SB_EEElEEEEENSJ_INS5_IJNS5_IJNS5_IJNSA_ILi8EEESB_NSA_ILi4EEEEEEiEEENS5_IJNS5_IJNSA_ILi16EEESB_SB_EEEiEEEiEEENS5_IJNS5_IJNS5_IJSG_ST_NSA_ILi1024EEEEEENSA_ILi4096EEEEEENS5_IJNS5_IJSC_NSA_ILi512EEENSA_ILi32EEEEEElEEElEEEEEEEESI_NS5_IJlSC_lEEENS4_8TiledMMAINS4_8MMA_AtomIJNS4_4SM904GMMA6SPARSE26GMMA_64x64x32_F32F16F16_SSILNS1C_5MajorE0ELS1F_0ELNS1C_7ScaleInE1ELS1G_1ELNS1C_9SparseSelE0EEEEEENSJ_INS5_IJSC_SC_SC_EEENS5_IJNSA_ILi0EEES1L_S1L_EEEEENS5_IJNS4_10UnderscoreES1O_S1O_EEEEENS4_13SM90_TMA_LOADENS4_14ComposedLayoutINS4_7SwizzleILi2ELi4ELi3EEENS4_25smem_sparse_ptr_flag_bitsILi2ELi16EEENSJ_INS5_IJNS5_IJSC_SP_EEENS5_IJSB_S12_EEEEEENS5_IJNS5_IJS1L_SG_EEESM_EEEEEEEvNS4_8identityENS4_23SM90_TMA_LOAD_MULTICASTENS1S_INS1T_ILi3ELi4ELi3EEENS4_18smem_ptr_flag_bitsILi16EEENSJ_INS5_IJSP_SG_EEENS5_IJSG_SC_EEEEEEEvS24_EENS_8epilogue10collective6detail29Sm90TmaWarpSpecializedAdapterINS2F_15DefaultEpilogueIfNS5_IJSC_llEEES2J_NS2E_6thread17LinearCombinationIfLi1EffLNS2K_9ScaleType4KindE0ELNS_15FloatRoundStyleE2EfEENS1_15EpilogueDefaultEEEEEvvEEEEvNT_6ParamsE,(.L_x_157 - _ZN7cutlass13device_kernelINS_4gemm6kernel13GemmUniversalIN4cute5tupleIJiiiiEEENS1_10collective13CollectiveMmaINS1_40MainloopSm90TmaGmmaWarpSpecializedSparseILi18ENS5_IJNS4_1CILi2EEENSA_ILi1EEESC_EEENS1_32KernelTmaWarpSpecializedPingpongEEENS5_IJNSA_ILi64EEESG_SG_EEENS_6half_tENS5_IJNS4_6LayoutINS5_IJiNS5_IJSB_iEEEiEEENS5_IJlNS5_IJSC_SB_EEElEEEEENSJ_INS5_IJNS5_IJNS5_IJNSA_ILi8EEESB_NSA_ILi4EEEEEEiEEENS5_IJNS5_IJNSA_ILi16EEESB_SB_EEEiEEEiEEENS5_IJNS5_IJNS5_IJSG_ST_NSA_ILi1024EEEEEENSA_ILi4096EEEEEENS5_IJNS5_IJSC_NSA_ILi512EEENSA_ILi32EEEEEElEEElEEEEEEEESI_NS5_IJlSC_lEEENS4_8TiledMMAINS4_8MMA_AtomIJNS4_4SM904GMMA6SPARSE26GMMA_64x64x32_F32F16F16_SSILNS1C_5MajorE0ELS1F_0ELNS1C_7ScaleInE1ELS1G_1ELNS1C_9SparseSelE0EEEEEENSJ_INS5_IJSC_SC_SC_EEENS5_IJNSA_ILi0EEES1L_S1L_EEEEENS5_IJNS4_10UnderscoreES1O_S1O_EEEEENS4_13SM90_TMA_LOADENS4_14ComposedLayoutINS4_7SwizzleILi2ELi4ELi3EEENS4_25smem_sparse_ptr_flag_bitsILi2ELi16EEENSJ_INS5_IJNS5_IJSC_SP_EEENS5_IJSB_S12_EEEEEENS5_IJNS5_IJS1L_SG_EEESM_EEEEEEEvNS4_8identityENS4_23SM90_TMA_LOAD_MULTICASTENS1S_INS1T_ILi3ELi4ELi3EEENS4_18smem_ptr_flag_bitsILi16EEENSJ_INS5_IJSP_SG_EEENS5_IJSG_SC_EEEEEEEvS24_EENS_8epilogue10collective6detail29Sm90TmaWarpSpecializedAdapterINS2F_15DefaultEpilogueIfNS5_IJSC_llEEES2J_NS2E_6thread17LinearCombinationIfLi1EffLNS2K_9ScaleType4KindE0ELNS_15FloatRoundStyleE2EfEENS1_15EpilogueDefaultEEEEEvvEEEEvNT_6ParamsE)
        .other          _ZN7cutlass13device_kernelINS_4gemm6kernel13GemmUniversalIN4cute5tupleIJiiiiEEENS1_10collective13CollectiveMmaINS1_40MainloopSm90TmaGmmaWarpSpecializedSparseILi18ENS5_IJNS4_1CILi2EEENSA_ILi1EEESC_EEENS1_32KernelTmaWarpSpecializedPingpongEEENS5_IJNSA_ILi64EEESG_SG_EEENS_6half_tENS5_IJNS4_6LayoutINS5_IJiNS5_IJSB_iEEEiEEENS5_IJlNS5_IJSC_SB_EEElEEEEENSJ_INS5_IJNS5_IJNS5_IJNSA_ILi8EEESB_NSA_ILi4EEEEEEiEEENS5_IJNS5_IJNSA_ILi16EEESB_SB_EEEiEEEiEEENS5_IJNS5_IJNS5_IJSG_ST_NSA_ILi1024EEEEEENSA_ILi4096EEEEEENS5_IJNS5_IJSC_NSA_ILi512EEENSA_ILi32EEEEEElEEElEEEEEEEESI_NS5_IJlSC_lEEENS4_8TiledMMAINS4_8MMA_AtomIJNS4_4SM904GMMA6SPARSE26GMMA_64x64x32_F32F16F16_SSILNS1C_5MajorE0ELS1F_0ELNS1C_7ScaleInE1ELS1G_1ELNS1C_9SparseSelE0EEEEEENSJ_INS5_IJSC_SC_SC_EEENS5_IJNSA_ILi0EEES1L_S1L_EEEEENS5_IJNS4_10UnderscoreES1O_S1O_EEEEENS4_13SM90_TMA_LOADENS4_14ComposedLayoutINS4_7SwizzleILi2ELi4ELi3EEENS4_25smem_sparse_ptr_flag_bitsILi2ELi16EEENSJ_INS5_IJNS5_IJSC_SP_EEENS5_IJSB_S12_EEEEEENS5_IJNS5_IJS1L_SG_EEESM_EEEEEEEvNS4_8identityENS4_23SM90_TMA_LOAD_MULTICASTENS1S_INS1T_ILi3ELi4ELi3EEENS4_18smem_ptr_flag_bitsILi16EEENSJ_INS5_IJSP_SG_EEENS5_IJSG_SC_EEEEEEEvS24_EENS_8epilogue10collective6detail29Sm90TmaWarpSpecializedAdapterINS2F_15DefaultEpilogueIfNS5_IJSC_llEEES2J_NS2E_6thread17LinearCombinationIfLi1EffLNS2K_9ScaleType4KindE0ELNS_15FloatRoundStyleE2EfEENS1_15EpilogueDefaultEEEEEvvEEEEvNT_6ParamsE,@"STO_CUDA_ENTRY STV_DEFAULT"
_ZN7cutlass13device_kernelINS_4gemm6kernel13GemmUniversalIN4cute5tupleIJiiiiEEENS1_10collective13CollectiveMmaINS1_40MainloopSm90TmaGmmaWarpSpecializedSparseILi18ENS5_IJNS4_1CILi2EEENSA_ILi1EEESC_EEENS1_32KernelTmaWarpSpecializedPingpongEEENS5_IJNSA_ILi64EEESG_SG_EEENS_6half_tENS5_IJNS4_6LayoutINS5_IJiNS5_IJSB_iEEEiEEENS5_IJlNS5_IJSC_SB_EEElEEEEENSJ_INS5_IJNS5_IJNS5_IJNSA_ILi8EEESB_NSA_ILi4EEEEEEiEEENS5_IJNS5_IJNSA_ILi16EEESB_SB_EEEiEEEiEEENS5_IJNS5_IJNS5_IJSG_ST_NSA_ILi1024EEEEEENSA_ILi4096EEEEEENS5_IJNS5_IJSC_NSA_ILi512EEENSA_ILi32EEEEEElEEElEEEEEEEESI_NS5_IJlSC_lEEENS4_8TiledMMAINS4_8MMA_AtomIJNS4_4SM904GMMA6SPARSE26GMMA_64x64x32_F32F16F16_SSILNS1C_5MajorE0ELS1F_0ELNS1C_7ScaleInE1ELS1G_1ELNS1C_9SparseSelE0EEEEEENSJ_INS5_IJSC_SC_SC_EEENS5_IJNSA_ILi0EEES1L_S1L_EEEEENS5_IJNS4_10UnderscoreES1O_S1O_EEEEENS4_13SM90_TMA_LOADENS4_14ComposedLayoutINS4_7SwizzleILi2ELi4ELi3EEENS4_25smem_sparse_ptr_flag_bitsILi2ELi16EEENSJ_INS5_IJNS5_IJSC_SP_EEENS5_IJSB_S12_EEEEEENS5_IJNS5_IJS1L_SG_EEESM_EEEEEEEvNS4_8identityENS4_23SM90_TMA_LOAD_MULTICASTENS1S_INS1T_ILi3ELi4ELi3EEENS4_18smem_ptr_flag_bitsILi16EEENSJ_INS5_IJSP_SG_EEENS5_IJSG_SC_EEEEEEEvS24_EENS_8epilogue10collective6detail29Sm90TmaWarpSpecializedAdapterINS2F_15DefaultEpilogueIfNS5_IJSC_llEEES2J_NS2E_6thread17LinearCombinationIfLi1EffLNS2K_9ScaleType4KindE0ELNS_15FloatRoundStyleE2EfEENS1_15EpilogueDefaultEEEEEvvEEEEvNT_6ParamsE:
[----:B------:R-:W-:Y:S01]  /*0000*/  LDC R1, c[0x0][0x28] ;  /* 0x00000a00ff017b82 */ /* 0x000fe20000000800 */
[----:B------:R-:W0:Y:S01]  /*0010*/  S2R R10, SR_TID.X ;  /* 0x00000000000a7919 */ /* 0x000e220000002100 */
[----:B------:R-:W-:Y:S01]  /*0020*/  ELECT P0, URZ, PT ;  /* 0x00000000003f782f */ /* 0x000fe20003800000 */
[----:B------:R-:W-:Y:S01]  /*0030*/  BSSY B0, `(.L_x_0) ;  /* 0x0000012000007945 */ /* 0x000fe20003800000 */
[--C-:B0-----:R-:W-:Y:S02]  /*0040*/  SHF.R.U32.HI R0, RZ, 0x5, R10.reuse ;  /* 0x00000005ff007819 */ /* 0x101fe4000001160a */
[----:B------:R-:W-:-:S03]  /*0050*/  SHF.R.U32.HI R4, RZ, 0x7, R10 ;  /* 0x00000007ff047819 */ /* 0x000fc6000001160a */
[----:B------:R-:W0:Y:S04]  /*0060*/  SHFL.IDX PT, R2, R0, RZ, 0x1f ;  /* 0x00001fff00027589 */ /* 0x000e2800000e0000 */
[----:B------:R1:W2:Y:S01]  /*0070*/  SHFL.IDX PT, R5, R4, RZ, 0x1f ;  /* 0x00001fff04057589 */ /* 0x0002a200000e0000 */
[----:B0-----:R-:W-:-:S13]  /*0080*/  ISETP.NE.OR P0, PT, R2, RZ, !P0 ;  /* 0x000000ff0200720c */ /* 0x001fda0004705670 */
[----:B-12---:R-:W-:Y:S05]  /*0090*/  @P0 BRA `(.L_x_1) ;  /* 0x00000000002c0947 */ /* 0x006fea0003800000 */
[----:B------:R-:W-:Y:S02]  /*00a0*/  ULDC.64 UR4, c[0x0][0x198] ;  /* 0x0000660000047ab9 */ /* 0x000fe40000000a00 */
[----:B------:R-:W-:Y:S02]  /*00b0*/  UIADD3 UR6, UP0, UR4, 0xf0, URZ ;  /* 0x000000f004067890 */ /* 0x000fe4000ff1e03f */
[----:B------:R-:W-:Y:S02]  /*00c0*/  UIADD3 UR8, UP1, UR4, 0x1f0, URZ ;  /* 0x000001f004087890 */ /* 0x000fe4000ff3e03f */
[----:B------:R-:W-:Y:S02]  /*00d0*/  UIADD3 UR4, UP2, UR4, 0x2f0, URZ ;  /* 0x000002f004047890 */ /* 0x000fe4000ff5e03f */
[----:B------:R-:W-:Y:S02]  /*00e0*/  UIADD3.X UR7, URZ, UR5, URZ, UP0, !UPT ;  /* 0x000000053f077290 */ /* 0x000fe400087fe43f */
[----:B------:R-:W-:-:S02]  /*00f0*/  UIADD3.X UR9, URZ, UR5, URZ, UP1, !UPT ;  /* 0x000000053f097290 */ /* 0x000fc40008ffe43f */
[----:B------:R-:W-:-:S05]  /*0100*/  UIADD3.X UR5, URZ, UR5, URZ, UP2, !UPT ;  /* 0x000000053f057290 */ /* 0x000fca00097fe43f */
[----:B------:R0:W-:Y:S02]  /*0110*/  UTMACCTL.PF [UR6] ;  /* 0x00000000060079b9 */ /* 0x0001e40008040000 */
[----:B------:R0:W-:Y:S02]  /*0120*/  UTMACCTL.PF [UR8] ;  /* 0x00000000080079b9 */ /* 0x0001e40008040000 */
[----:B------:R0:W-:Y:S02]  /*0130*/  UTMACCTL.PF [UR4] ;  /* 0x00000000040079b9 */ /* 0x0001e40008040000 */
[----:B0-----:R-:W-:Y:S01]  /*0140*/  NOP ;  /* 0x0000000000007918 */ /* 0x001fe20000000000 */
.L_x_1:
[----:B------:R-:W-:Y:S05]  /*0150*/  BSYNC B0 ;  /* 0x0000000000007941 */ /* 0x000fea0003800000 */
.L_x_0:
[----:B------:R-:W0:Y:S02]  /*0160*/  SHFL.IDX PT, R6, R0, RZ, 0x1f ;  /* 0x00001fff00067589 */ /* 0x000e2400000e0000 */
[----:B0-----:R-:W-:-:S13]  /*0170*/  ISETP.NE.AND P0, PT, R6, RZ, PT ;  /* 0x000000ff0600720c */ /* 0x001fda0003f05270 */
[----:B------:R-:W-:Y:S05]  /*0180*/  @P0 BRA `(.L_x_2) ;  /* 0x0000000000d40947 */ /* 0x000fea0003800000 */
[----:B------:R-:W-:Y:S01]  /*0190*/  ELECT P0, URZ, PT ;  /* 0x00000000003f782f */ /* 0x000fe20003800000 */
[----:B------:R-:W-:-:S12]  /*01a0*/  BSSY B0, `(.L_x_2) ;  /* 0x0000033000007945 */ /* 0x000fd80003800000 */
[----:B------:R-:W-:Y:S05]  /*01b0*/  @!P0 BRA `(.L_x_3) ;  /* 0x0000000000c48947 */ /* 0x000fea0003800000 */
[----:B------:R-:W0:Y:S01]  /*01c0*/  S2UR UR8, SR_CgaCtaId ;  /* 0x00000000000879c3 */ /* 0x000e220000008800 */
[----:B------:R-:W-:Y:S01]  /*01d0*/  UMOV UR4, 0x400 ;  /* 0x0000040000047882 */ /* 0x000fe20000000000 */
[----:B------:R-:W-:Y:S01]  /*01e0*/  UMOV UR5, 0x1 ;  /* 0x0000000100057882 */ /* 0x000fe20000000000 */
[----:B------:R-:W-:Y:S02]  /*01f0*/  UMOV UR6, 0x2 ;  /* 0x0000000200067882 */ /* 0x000fe40000000000 */
[----:B------:R-:W-:-:S04]  /*0200*/  UIADD3 UR6, -UR6, 0x100000, URZ ;  /* 0x0010000006067890 */ /* 0x000fc8000fffe13f */
[----:B------:R-:W-:Y:S02]  /*0210*/  USHF.L.U32 UR7, UR6, 0xb, URZ ;  /* 0x0000000b06077899 */ /* 0x000fe4000800063f */
[----:B------:R-:W-:Y:S02]  /*0220*/  USHF.L.U32 UR6, UR6, 0x1, URZ ;  /* 0x0000000106067899 */ /* 0x000fe4000800063f */
[----:B0-----:R-:W-:Y:S02]  /*0230*/  ULEA UR8, UR8, UR4, 0x18 ;  /* 0x0000000408087291 */ /* 0x001fe4000f8ec03f */
[----:B------:R-:W-:-:S04]  /*0240*/  UIADD3 UR4, -UR5, 0x100000, URZ ;  /* 0x0010000005047890 */ /* 0x000fc8000fffe13f */
[----:B------:R-:W-:Y:S02]  /*0250*/  USHF.L.U32 UR5, UR4, 0xb, URZ ;  /* 0x0000000b04057899 */ /* 0x000fe4000800063f */
[----:B------:R-:W-:Y:S01]  /*0260*/  USHF.L.U32 UR4, UR4, 0x1, URZ ;  /* 0x0000000104047899 */ /* 0x000fe2000800063f */
[----:B------:R-:W0:Y:S11]  /*0270*/  FENCE.VIEW.ASYNC.S ;  /* 0x00000000000073c6 */ /* 0x000e360000000000 */
[----:B0-----:R0:W1:Y:S01]  /*0280*/  SYNCS.EXCH.64 URZ, [UR8], UR4 ;  /* 0x00000004083f75b2 */ /* 0x0010620008000100 */
[----:B------:R0:W2:Y:S01]  /*0290*/  SYNCS.EXCH.64 URZ, [UR8+0x90], UR6 ;  /* 0x00009006083f75b2 */ /* 0x0000a20008000100 */
[----:B------:R0:W3:Y:S01]  /*02a0*/  SYNCS.EXCH.64 URZ, [UR8+0x8], UR4 ;  /* 0x00000804083f75b2 */ /* 0x0000e20008000100 */
[----:B------:R0:W4:Y:S01]  /*02b0*/  SYNCS.EXCH.64 URZ, [UR8+0x98], UR6 ;  /* 0x00009806083f75b2 */ /* 0x0001220008000100 */
[----:B------:R0:W0:Y:S01]  /*02c0*/  SYNCS.EXCH.64 URZ, [UR8+0x10], UR4 ;  /* 0x00001004083f75b2 */ /* 0x0000220008000100 */
        /* <DEDUP_REMOVED lines=31> */
[----:B-1234-:R-:W-:Y:S01]  /*04c0*/  NOP ;  /* 0x0000000000007918 */ /* 0x01efe20000000000 */
.L_x_3:
[----:B0-----:R-:W-:Y:S05]  /*04d0*/  BSYNC B0 ;  /* 0x0000000000007941 */ /* 0x001fea0003800000 */
.L_x_2:
[----:B------:R-:W-:Y:S01]  /*04e0*/  SHF.R.S32.HI R3, RZ, 0x1f, R10 ;  /* 0x0000001fff037819 */ /* 0x000fe2000001140a */
[----:B------:R-:W0:Y:S01]  /*04f0*/  SHFL.IDX PT, R7, R0, RZ, 0x1f ;  /* 0x00001fff00077589 */ /* 0x000e2200000e0000 */
[----:B------:R-:W1:Y:S01]  /*0500*/  S2UR UR13, SR_CTAID.X ;  /* 0x00000000000d79c3 */ /* 0x000e620000002500 */
[----:B------:R-:W-:Y:S02]  /*0510*/  ELECT P0, URZ, PT ;  /* 0x00000000003f782f */ /* 0x000fe40003800000 */
[----:B------:R-:W-:Y:S01]  /*0520*/  LEA.HI R3, R3, R10, RZ, 0x7 ;  /* 0x0000000a03037211 */ /* 0x000fe200078f38ff */
[----:B------:R1:W2:Y:S01]  /*0530*/  SHFL.IDX PT, R9, R0, RZ, 0x1f ;  /* 0x00001fff00097589 */ /* 0x0002a200000e0000 */
[----:B------:R-:W-:Y:S01]  /*0540*/  ELECT P1, URZ, PT ;  /* 0x00000000003f782f */ /* 0x000fe20003820000 */
[----:B------:R-:W-:Y:S01]  /*0550*/  NOP ;  /* 0x0000000000007918 */ /* 0x000fe20000000000 */
[----:B------:R-:W-:Y:S01]  /*0560*/  LOP3.LUT R3, R3, 0xffffff80, RZ, 0xc0, !PT ;  /* 0xffffff8003037812 */ /* 0x000fe200078ec0ff */
[----:B------:R-:W3:Y:S01]  /*0570*/  S2R R16, SR_CTAID.Y ;  /* 0x0000000000107919 */ /* 0x000ee20000002600 */
[----:B------:R-:W-:Y:S01]  /*0580*/  ULDC UR4, c[0x0][0x150] ;  /* 0x0000540000047ab9 */ /* 0x000fe20000000800 */
[----:B------:R-:W4:Y:S01]  /*0590*/  LDC R14, c[0x0][0x144] ;  /* 0x00005100ff0e7b82 */ /* 0x000f220000000800 */
[----:B------:R-:W-:Y:S01]  /*05a0*/  UMOV UR11, 0x80 ;  /* 0x00000080000b7882 */ /* 0x000fe20000000000 */
[----:B------:R-:W-:Y:S01]  /*05b0*/  IMAD.IADD R11, R10, 0x1, -R3 ;  /* 0x000000010a0b7824 */ /* 0x000fe200078e0a03 */
[----:B------:R-:W5:Y:S01]  /*05c0*/  SHFL.IDX PT, R4, R4, RZ, 0x1f ;  /* 0x00001fff04047589 */ /* 0x000f6200000e0000 */
[----:B------:R-:W-:Y:S01]  /*05d0*/  NOP ;  /* 0x0000000000007918 */ /* 0x000fe20000000000 */
[----:B------:R-:W-:-:S02]  /*05e0*/  VIADD R40, R5, 0xffffffff ;  /* 0xffffffff05287836 */ /* 0x000fc40000000000 */
[----:B------:R-:W-:Y:S01]  /*05f0*/  SHF.R.S32.HI R18, RZ, 0x1f, R11 ;  /* 0x0000001fff127819 */ /* 0x000fe2000001140b */
[----:B------:R-:W4:Y:S02]  /*0600*/  LDC R25, c[0x0][0x148] ;  /* 0x00005200ff197b82 */ /* 0x000f240000000800 */
[----:B------:R-:W-:Y:S02]  /*0610*/  ISETP.GE.U32.AND P4, PT, R40, 0x2, PT ;  /* 0x000000022800780c */ /* 0x000fe40003f86070 */
[----:B------:R-:W-:Y:S02]  /*0620*/  LEA.HI R3, R18, R11, RZ, 0x3 ;  /* 0x0000000b12037211 */ /* 0x000fe400078f18ff */
[----:B0-----:R-:W-:Y:S02]  /*0630*/  ISETP.NE.OR P0, PT, R7, RZ, !P0 ;  /* 0x000000ff0700720c */ /* 0x001fe40004705670 */
[--C-:B------:R-:W-:Y:S02]  /*0640*/  SHF.R.S32.HI R7, RZ, 0x3, R3.reuse ;  /* 0x00000003ff077819 */ /* 0x100fe40000011403 */
[----:B------:R-:W-:-:S02]  /*0650*/  SHF.R.S32.HI R8, RZ, 0x1f, R3 ;  /* 0x0000001fff087819 */ /* 0x000fc40000011403 */
[----:B------:R-:W-:Y:S02]  /*0660*/  SHF.R.S32.HI R3, RZ, 0x1f, R6 ;  /* 0x0000001fff037819 */ /* 0x000fe40000011406 */
[----:B------:R-:W-:Y:S02]  /*0670*/  LEA.HI R8, R8, R7, RZ, 0x2 ;  /* 0x0000000708087211 */ /* 0x000fe400078f10ff */
[----:B------:R-:W-:Y:S02]  /*0680*/  LEA.HI R3, R3, R6, RZ, 0x2 ;  /* 0x0000000603037211 */ /* 0x000fe400078f10ff */
[----:B------:R-:W-:Y:S01]  /*0690*/  LOP3.LUT R8, R8, 0xfffffffc, RZ, 0xc0, !PT ;  /* 0xfffffffc08087812 */ /* 0x000fe200078ec0ff */
[----:B------:R-:W-:Y:S01]  /*06a0*/  VOTEU.ALL UP0, P0 ;  /* 0x00000000003f7886 */ /* 0x000fe20000000000 */
[----:B------:R-:W-:Y:S02]  /*06b0*/  LOP3.LUT R3, R3, 0x3ffffffc, RZ, 0xc0, !PT ;  /* 0x3ffffffc03037812 */ /* 0x000fe400078ec0ff */
[----:B-1----:R-:W-:Y:S01]  /*06c0*/  I2FP.F32.U32 R0, UR13 ;  /* 0x0000000d00007c45 */ /* 0x002fe20008201000 */
[----:B------:R-:W-:Y:S01]  /*06d0*/  IMAD.IADD R8, R7, 0x1, -R8 ;  /* 0x0000000107087824 */ /* 0x000fe200078e0a08 */
[----:B--2---:R-:W-:Y:S01]  /*06e0*/  ISETP.NE.OR P1, PT, R9, RZ, !P1 ;  /* 0x000000ff0900720c */ /* 0x004fe20004f25670 */
[----:B------:R-:W-:Y:S01]  /*06f0*/  IMAD.IADD R3, R6, 0x1, -R3 ;  /* 0x0000000106037824 */ /* 0x000fe200078e0a03 */
[----:B------:R-:W0:Y:S01]  /*0700*/  @!UP0 S2UR UR7, SR_CgaCtaId ;  /* 0x00000000000789c3 */ /* 0x000e220000008800 */
[----:B------:R-:W-:Y:S01]  /*0710*/  FMUL R12, R0, UR4 ;  /* 0x00000004000c7c20 */ /* 0x000fe20008400000 */
[----:B------:R-:W-:Y:S01]  /*0720*/  ULDC UR4, c[0x0][0x154] ;  /* 0x0000550000047ab9 */ /* 0x000fe20000000800 */
[----:B------:R-:W-:Y:S01]  /*0730*/  IMAD R8, R3, 0x4, R8 ;  /* 0x0000000403087824 */ /* 0x000fe200078e0208 */
[----:B------:R-:W-:Y:S01]  /*0740*/  SHF.R.S32.HI R3, RZ, 0x1f, R2 ;  /* 0x0000001fff037819 */ /* 0x000fe20000011402 */
[----:B------:R-:W-:Y:S01]  /*0750*/  @!UP0 UMOV UR6, 0x400 ;  /* 0x0000040000068882 */ /* 0x000fe20000000000 */
[----:B-----5:R-:W-:Y:S01]  /*0760*/  R2UR UR12, R4 ;  /* 0x00000000040c72ca */ /* 0x020fe200000e0000 */
[----:B------:R-:W1:Y:S01]  /*0770*/  F2I.U32.TRUNC.NTZ R12, R12 ;  /* 0x0000000c000c7305 */ /* 0x000e62000020f000 */
[----:B------:R-:W-:Y:S01]  /*0780*/  LEA.HI R3, R3, R2, RZ, 0x2 ;  /* 0x0000000203037211 */ /* 0x000fe200078f10ff */
[C---:B------:R-:W-:Y:S01]  /*0790*/  IMAD.SHL.U32 R13, R8.reuse, 0x4, RZ ;  /* 0x00000004080d7824 */ /* 0x040fe200078e00ff */
[----:B------:R-:W-:Y:S01]  /*07a0*/  LEA.HI R0, R8, R8, RZ, 0x1 ;  /* 0x0000000808007211 */ /* 0x000fe200078f08ff */
[----:B------:R-:W-:Y:S01]  /*07b0*/  VOTEU.ALL UP1, P1 ;  /* 0x00000000003f7886 */ /* 0x000fe20000820000 */
[----:B------:R-:W-:Y:S01]  /*07c0*/  LOP3.LUT R3, R3, 0xfffffffc, RZ, 0xc0, !PT ;  /* 0xfffffffc03037812 */ /* 0x000fe200078ec0ff */
[----:B------:R-:W-:Y:S01]  /*07d0*/  VOTEU.ALL UP2, P1 ;  /* 0x00000000003f7886 */ /* 0x000fe20000840000 */
[----:B------:R-:W-:Y:S01]  /*07e0*/  LOP3.LUT R7, R0, 0xfffffffe, RZ, 0xc0, !PT ;  /* 0xfffffffe00077812 */ /* 0x000fe200078ec0ff */
[----:B------:R-:W-:Y:S01]  /*07f0*/  VOTEU.ALL UP3, P1 ;  /* 0x00000000003f7886 */ /* 0x000fe20000860000 */
[----:B------:R-:W2:Y:S01]  /*0800*/  @!UP1 S2UR UR10, SR_CgaCtaId ;  /* 0x00000000000a99c3 */ /* 0x000ea20000008800 */
[----:B------:R-:W-:Y:S01]  /*0810*/  IMAD.IADD R19, R2, 0x1, -R3 ;  /* 0x0000000102137824 */ /* 0x000fe200078e0a03 */
[----:B---3--:R-:W-:Y:S01]  /*0820*/  I2FP.F32.U32 R0, R16 ;  /* 0x0000001000007245 */ /* 0x008fe20000201000 */
[C---:B------:R-:W-:Y:S01]  /*0830*/  IMAD.IADD R7, R8.reuse, 0x1, -R7 ;  /* 0x0000000108077824 */ /* 0x040fe200078e0a07 */
[----:B------:R-:W-:Y:S01]  /*0840*/  @!UP1 UMOV UR9, 0x400 ;  /* 0x0000040000099882 */ /* 0x000fe20000000000 */
[----:B------:R-:W-:Y:S01]  /*0850*/  LOP3.LUT R13, R8, 0xc, R13, 0x78, !PT ;  /* 0x0000000c080d7812 */ /* 0x000fe200078e780d */
[----:B-1----:R-:W-:-:S02]  /*0860*/  IMAD.MOV R9, RZ, RZ, -R12 ;  /* 0x000000ffff097224 */ /* 0x002fc400078e0a0c */
[----:B------:R-:W-:Y:S01]  /*0870*/  FMUL R0, R0, UR4 ;  /* 0x0000000400007c20 */ /* 0x000fe20008400000 */
[----:B------:R-:W1:Y:S01]  /*0880*/  LDC R2, c[0x0][0x140] ;  /* 0x00005000ff027b82 */ /* 0x000e620000000800 */
[----:B------:R-:W-:Y:S01]  /*0890*/  UMOV UR4, 0x20 ;  /* 0x0000002000047882 */ /* 0x000fe20000000000 */
[----:B----4-:R-:W-:Y:S01]  /*08a0*/  IMAD R24, R14, R9, UR13 ;  /* 0x0000000d0e187e24 */ /* 0x010fe2000f8e0209 */
[----:B------:R-:W-:-:S04]  /*08b0*/  @!UP0 UIADD3 UR4, -UR4, 0x100000, URZ ;  /* 0x0010000004048890 */ /* 0x000fc8000fffe13f */
[----:B------:R-:W-:Y:S02]  /*08c0*/  @!UP0 USHF.L.U32 UR5, UR4, 0xb, URZ ;  /* 0x0000000b04058899 */ /* 0x000fe4000800063f */
[----:B------:R-:W-:Y:S01]  /*08d0*/  @!UP0 USHF.L.U32 UR4, UR4, 0x1, URZ ;  /* 0x0000000104048899 */ /* 0x000fe2000800063f */
[----:B------:R-:W-:Y:S01]  /*08e0*/  ISETP.NE.AND P2, PT, R19, 0x3, PT ;  /* 0x000000031300780c */ /* 0x000fe20003f45270 */
[----:B------:R-:W3:Y:S01]  /*08f0*/  F2I.U32.TRUNC.NTZ R0, R0 ;  /* 0x0000000000007305 */ /* 0x000ee2000020f000 */
[----:B0-----:R-:W-:Y:S01]  /*0900*/  @!UP0 ULEA UR8, UR7, UR6, 0x18 ;  /* 0x0000000607088291 */ /* 0x001fe2000f8ec03f */
[----:B------:R-:W-:Y:S01]  /*0910*/  ISETP.NE.AND P3, PT, R7, R24, PT ;  /* 0x000000180700720c */ /* 0x000fe20003f65270 */
[----:B------:R-:W-:-:S04]  /*0920*/  @!UP1 UIADD3 UR6, -UR11, 0x100000, URZ ;  /* 0x001000000b069890 */ /* 0x000fc8000fffe13f */
[----:B------:R-:W-:Y:S02]  /*0930*/  @!UP1 USHF.L.U32 UR7, UR6, 0xb, URZ ;  /* 0x0000000b06079899 */ /* 0x000fe4000800063f */
[----:B------:R-:W-:Y:S01]  /*0940*/  @!UP1 USHF.L.U32 UR6, UR6, 0x1, URZ ;  /* 0x0000000106069899 */ /* 0x000fe2000800063f */
[----:B------:R-:W-:Y:S01]  /*0950*/  IMAD.MOV.U32 R12, RZ, RZ, 0x1 ;  /* 0x00000001ff0c7424 */ /* 0x000fe200078e00ff */
[----:B------:R-:W-:Y:S01]  /*0960*/  VOTEU.ALL UP4, P1 ;  /* 0x00000000003f7886 */ /* 0x000fe20000880000 */
[----:B------:R-:W-:Y:S01]  /*0970*/  VOTEU.ALL UP5, P1 ;  /* 0x00000000003f7886 */ /* 0x000fe200008a0000 */
[----:B------:R-:W-:Y:S01]  /*0980*/  VOTEU.ALL UP0, P0 ;  /* 0x00000000003f7886 */ /* 0x000fe20000000000 */
[----:B--2---:R-:W-:Y:S01]  /*0990*/  @!UP1 ULEA UR9, UR10, UR9, 0x18 ;  /* 0x000000090a099291 */ /* 0x004fe2000f8ec03f */
[----:B------:R-:W-:Y:S01]  /*09a0*/  VOTEU.ALL UP1, P0 ;  /* 0x00000000003f7886 */ /* 0x000fe20000020000 */
[----:B------:R-:W-:Y:S01]  /*09b0*/  ISETP.EQ.OR P0, PT, R19, RZ, !P2 ;  /* 0x000000ff1300720c */ /* 0x000fe20005702670 */
[----:B---3--:R-:W-:Y:S01]  /*09c0*/  IMAD.MOV R26, RZ, RZ, -R0 ;  /* 0x000000ffff1a7224 */ /* 0x008fe200078e0a00 */
[----:B------:R-:W-:Y:S01]  /*09d0*/  @P3 LEA.HI R0, R13, R13, RZ, 0x1 ;  /* 0x0000000d0d003211 */ /* 0x000fe200078f08ff */
[----:B------:R-:W0:Y:S02]  /*09e0*/  FENCE.VIEW.ASYNC.S ;  /* 0x00000000000073c6 */ /* 0x000e240000000000 */
[----:B0-----:R0:W2:Y:S01]  /*09f0*/  @!UP0 SYNCS.EXCH.64 URZ, [UR8+0x150], UR4 ;  /* 0x00015004083f85b2 */ /* 0x0010a20008000100 */
[----:B------:R-:W-:Y:S01]  /*0a00*/  ISETP.EQ.AND P0, PT, R5, RZ, P0 ;  /* 0x000000ff0500720c */ /* 0x000fe20000702270 */
[----:B------:R-:W-:Y:S01]  /*0a10*/  IMAD R3, R25, R26, R16 ;  /* 0x0000001a19037224 */ /* 0x000fe200078e0210 */
[----:B-1----:R-:W-:-:S02]  /*0a20*/  ISETP.EQ.U32.AND P1, PT, R2, 0x1, PT ;  /* 0x000000010200780c */ /* 0x002fc40003f22070 */
[----:B------:R-:W-:Y:S02]  /*0a30*/  @P3 SHF.R.S32.HI R0, RZ, 0x1, R0 ;  /* 0x00000001ff003819 */ /* 0x000fe40000011400 */
[----:B------:R-:W-:Y:S02]  /*0a40*/  SEL R7, RZ, 0x1, !P0 ;  /* 0x00000001ff077807 */ /* 0x000fe40004000000 */
[----:B------:R-:W-:Y:S02]  /*0a50*/  @P3 ISETP.NE.AND P5, PT, R0, R3, PT ;  /* 0x000000030000320c */ /* 0x000fe40003fa5270 */
[----:B------:R-:W-:Y:S02]  /*0a60*/  ISETP.NE.AND P2, PT, R5, RZ, PT ;  /* 0x000000ff0500720c */ /* 0x000fe40003f45270 */
[----:B------:R-:W-:Y:S02]  /*0a70*/  SEL R7, R7, 0x2, P4 ;  /* 0x0000000207077807 */ /* 0x000fe40002000000 */
[----:B------:R-:W-:Y:S01]  /*0a80*/  @P3 SEL R12, RZ, 0x1, P5 ;  /* 0x00000001ff0c3807 */ /* 0x000fe20002800000 */
[----:B------:R0:W1:Y:S01]  /*0a90*/  @!UP1 SYNCS.EXCH.64 URZ, [UR8+0x158], UR4 ;  /* 0x00015804083f95b2 */ /* 0x0000620008000100 */
[----:B------:R-:W-:Y:S01]  /*0aa0*/  NOP ;  /* 0x0000000000007918 */ /* 0x000fe20000000000 */
[----:B------:R0:W3:Y:S01]  /*0ab0*/  @!UP2 SYNCS.EXCH.64 URZ, [UR9+0x130], UR6 ;  /* 0x00013006093fa5b2 */ /* 0x0000e20008000100 */
[----:B------:R0:W4:Y:S01]  /*0ac0*/  @!UP3 SYNCS.EXCH.64 URZ, [UR9+0x138], UR6 ;  /* 0x00013806093fb5b2 */ /* 0x0001220008000100 */
[----:B------:R0:W0:Y:S01]  /*0ad0*/  @!UP4 SYNCS.EXCH.64 URZ, [UR9+0x140], UR6 ;  /* 0x00014006093fc5b2 */ /* 0x0000220008000100 */
[----:B------:R0:W0:Y:S01]  /*0ae0*/  @!UP5 SYNCS.EXCH.64 URZ, [UR9+0x148], UR6 ;  /* 0x00014806093fd5b2 */ /* 0x0000220008000100 */
[----:B------:R-:W-:Y:S01]  /*0af0*/  NOP ;  /* 0x0000000000007918 */ /* 0x000fe20000000000 */
[----:B--2---:R-:W-:Y:S05]  /*0b00*/  @!P1 BRA `(.L_x_4) ;  /* 0x0000000000089947 */ /* 0x004fea0003800000 */
[----:B01-34-:R-:W-:Y:S01]  /*0b10*/  UCGABAR_ARV ;  /* 0x00000000000079c7 */ /* 0x01bfe20008000000 */
[----:B------:R-:W-:Y:S05]  /*0b20*/  BRA `(.L_x_5) ;  /* 0x0000000000047947 */ /* 0x000fea0003800000 */
.L_x_4:
[----:B01-34-:R-:W-:Y:S01]  /*0b30*/  NOP ;  /* 0x0000000000007918 */ /* 0x01bfe20000000000 */
.L_x_5:
[----:B------:R-:W-:Y:S01]  /*0b40*/  ULDC.64 UR4, c[0x0][0x698] ;  /* 0x0001a60000047ab9 */ /* 0x000fe20000000a00 */
[----:B------:R-:W-:Y:S01]  /*0b50*/  ULDC.64 UR18, c[0x0][0x208] ;  /* 0x0000820000127ab9 */ /* 0x000fe20000000a00 */
[----:B------:R-:W-:-:S04]  /*0b60*/  ISETP.NE.U32.AND P0, PT, RZ, UR4, PT ;  /* 0x00000004ff007c0c */ /* 0x000fc8000bf05070 */
[----:B------:R-:W-:-:S13]  /*0b70*/  ISETP.NE.AND.EX P0, PT, RZ, UR5, PT, P0 ;  /* 0x00000005ff007c0c */ /* 0x000fda000bf05300 */
[----:B------:R-:W-:Y:S05]  /*0b80*/  @!P0 BRA `(.L_x_6) ;  /* 0x00000000001c8947 */ /* 0x000fea0003800000 */
[----:B------:R-:W0:Y:S02]  /*0b90*/  LDC.64 R2, c[0x0][0x698] ;  /* 0x0001a600ff027b82 */ /* 0x000e240000000a00 */
[----:B0-----:R-:W2:Y:S02]  /*0ba0*/  LDG.E.64 R2, desc[UR18][R2.64] ;  /* 0x0000001202027981 */ /* 0x001ea4000c1e1b00 */
[----:B--2---:R-:W-:-:S04]  /*0bb0*/  ISETP.NE.U32.AND P0, PT, R2, RZ, PT ;  /* 0x000000ff0200720c */ /* 0x004fc80003f05070 */
[----:B------:R-:W-:-:S13]  /*0bc0*/  ISETP.NE.AND.EX P0, PT, R3, RZ, PT, P0 ;  /* 0x000000ff0300720c */ /* 0x000fda0003f05300 */
[----:B------:R-:W-:Y:S05]  /*0bd0*/  @!P0 BRA `(.L_x_6) ;  /* 0x0000000000088947 */ /* 0x000fea0003800000 */
[----:B------:R0:W5:Y:S01]  /*0be0*/  LD.E R14, desc[UR18][R2.64] ;  /* 0x00000012020e7980 */ /* 0x000162000c101900 */
[----:B------:R-:W-:Y:S05]  /*0bf0*/  BRA `(.L_x_7) ;  /* 0x0000000000207947 */ /* 0x000fea0003800000 */
.L_x_6:
[----:B------:R-:W-:Y:S02]  /*0c00*/  ULDC.64 UR4, c[0x0][0x688] ;  /* 0x0001a20000047ab9 */ /* 0x000fe40000000a00 */
[----:B------:R-:W-:-:S04]  /*0c10*/  ISETP.NE.U32.AND P0, PT, RZ, UR4, PT ;  /* 0x00000004ff007c0c */ /* 0x000fc8000bf05070 */
[----:B------:R-:W-:-:S13]  /*0c20*/  ISETP.NE.AND.EX P0, PT, RZ, UR5, PT, P0 ;  /* 0x00000005ff007c0c */ /* 0x000fda000bf05300 */
[----:B------:R-:W-:Y:S05]  /*0c30*/  @!P0 BRA `(.L_x_8) ;  /* 0x00000000000c8947 */ /* 0x000fea0003800000 */
[----:B------:R-:W0:Y:S02]  /*0c40*/  LDC.64 R14, c[0x0][0x688] ;  /* 0x0001a200ff0e7b82 */ /* 0x000e240000000a00 */
[----:B0-----:R1:W5:Y:S01]  /*0c50*/  LDG.E R14, desc[UR18][R14.64] ;  /* 0x000000120e0e7981 */ /* 0x001362000c1e1900 */
[----:B------:R-:W-:Y:S05]  /*0c60*/  BRA `(.L_x_7) ;  /* 0x0000000000047947 */ /* 0x000fea0003800000 */
.L_x_8:
[----:B------:R-:W2:Y:S02]  /*0c70*/  LDC R14, c[0x0][0x680] ;  /* 0x0001a000ff0e7b82 */ /* 0x000ea40000000800 */
.L_x_7:
[----:B------:R-:W-:Y:S02]  /*0c80*/  ULDC.64 UR4, c[0x0][0x6a0] ;  /* 0x0001a80000047ab9 */ /* 0x000fe40000000a00 */
[----:B------:R-:W-:-:S04]  /*0c90*/  ISETP.NE.U32.AND P0, PT, RZ, UR4, PT ;  /* 0x00000004ff007c0c */ /* 0x000fc8000bf05070 */
[----:B------:R-:W-:-:S13]  /*0ca0*/  ISETP.NE.AND.EX P0, PT, RZ, UR5, PT, P0 ;  /* 0x00000005ff007c0c */ /* 0x000fda000bf05300 */
[----:B------:R-:W-:Y:S05]  /*0cb0*/  @!P0 BRA `(.L_x_9) ;  /* 0x00000000001c8947 */ /* 0x000fea0003800000 */
[----:B0-----:R-:W0:Y:S02]  /*0cc0*/  LDC.64 R2, c[0x0][0x6a0] ;  /* 0x0001a800ff027b82 */ /* 0x001e240000000a00 */
[----:B0-----:R-:W3:Y:S02]  /*0cd0*/  LDG.E.64 R2, desc[UR18][R2.64] ;  /* 0x0000001202027981 */ /* 0x001ee4000c1e1b00 */
[----:B---3--:R-:W-:-:S04]  /*0ce0*/  ISETP.NE.U32.AND P0, PT, R2, RZ, PT ;  /* 0x000000ff0200720c */ /* 0x008fc80003f05070 */
[----:B------:R-:W-:-:S13]  /*0cf0*/  ISETP.NE.AND.EX P0, PT, R3, RZ, PT, P0 ;  /* 0x000000ff0300720c */ /* 0x000fda0003f05300 */
[----:B------:R-:W-:Y:S05]  /*0d00*/  @!P0 BRA `(.L_x_9) ;  /* 0x0000000000088947 */ /* 0x000fea0003800000 */
[----:B-1----:R0:W5:Y:S01]  /*0d10*/  LD.E R15, desc[UR18][R2.64] ;  /* 0x00000012020f7980 */ /* 0x002162000c101900 */
[----:B------:R-:W-:Y:S05]  /*0d20*/  BRA `(.L_x_10) ;  /* 0x0000000000207947 */ /* 0x000fea0003800000 */
.L_x_9:
[----:B------:R-:W-:Y:S02]  /*0d30*/  ULDC.64 UR4, c[0x0][0x690] ;  /* 0x0001a40000047ab9 */ /* 0x000fe40000000a00 */
[----:B------:R-:W-:-:S04]  /*0d40*/  ISETP.NE.U32.AND P0, PT, RZ, UR4, PT ;  /* 0x00000004ff007c0c */ /* 0x000fc8000bf05070 */
[----:B------:R-:W-:-:S13]  /*0d50*/  ISETP.NE.AND.EX P0, PT, RZ, UR5, PT, P0 ;  /* 0x00000005ff007c0c */ /* 0x000fda000bf05300 */
[----:B------:R-:W-:Y:S05]  /*0d60*/  @!P0 BRA `(.L_x_11) ;  /* 0x00000000000c8947 */ /* 0x000fea0003800000 */
[----:B0-----:R-:W1:Y:S02]  /*0d70*/  LDC.64 R2, c[0x0][0x690] ;  /* 0x0001a400ff027b82 */ /* 0x001e640000000a00 */
[----:B-1----:R1:W5:Y:S01]  /*0d80*/  LDG.E R15, desc[UR18][R2.64] ;  /* 0x00000012020f7981 */ /* 0x002362000c1e1900 */
[----:B------:R-:W-:Y:S05]  /*0d90*/  BRA `(.L_x_10) ;  /* 0x0000000000047947 */ /* 0x000fea0003800000 */
.L_x_11:
[----:B-1----:R-:W3:Y:S02]  /*0da0*/  LDC R15, c[0x0][0x684] ;  /* 0x0001a100ff0f7b82 */ /* 0x002ee40000000800 */
.L_x_10:
[----:B------:R-:W4:Y:S01]  /*0db0*/  LDC R0, c[0x0][0x75c] ;  /* 0x0001d700ff007b82 */ /* 0x000f220000000800 */
[----:B------:R-:W-:Y:S01]  /*0dc0*/  ULDC UR8, c[0x0][0x604] ;  /* 0x0001810000087ab9 */ /* 0x000fe20000000800 */
[----:B------:R-:W-:Y:S01]  /*0dd0*/  ISETP.NE.AND P0, PT, R5, 0x2, PT ;  /* 0x000000020500780c */ /* 0x000fe20003f05270 */
[----:B------:R-:W-:Y:S01]  /*0de0*/  UIADD3 UR8, UR8, 0x1f, URZ ;  /* 0x0000001f08087890 */ /* 0x000fe2000fffe03f */
[----:B------:R-:W-:Y:S01]  /*0df0*/  IMAD.U32 R4, RZ, RZ, UR13 ;  /* 0x0000000dff047e24 */ /* 0x000fe2000f8e00ff */
[----:B------:R-:W-:Y:S01]  /*0e00*/  UMOV UR5, URZ ;  /* 0x0000003f00057c82 */ /* 0x000fe20008000000 */
[----:B------:R-:W-:Y:S01]  /*0e10*/  UMOV UR4, URZ ;  /* 0x0000003f00047c82 */ /* 0x000fe20008000000 */
[----:B------:R-:W-:Y:S01]  /*0e20*/  USHF.R.S32.HI UR9, URZ, 0x1f, UR8 ;  /* 0x0000001f3f097899 */ /* 0x000fe20008011408 */
[----:B------:R-:W-:-:S03]  /*0e30*/  ULDC.64 UR10, c[0x0][0x750] ;  /* 0x0001d400000a7ab9 */ /* 0x000fc60000000a00 */
[----:B------:R-:W-:Y:S01]  /*0e40*/  ULEA.HI UR9, UR9, UR8, URZ, 0x5 ;  /* 0x0000000809097291 */ /* 0x000fe2000f8f283f */
[----:B----4-:R-:W-:-:S13]  /*0e50*/  ISETP.NE.AND P3, PT, R0, 0x1, PT ;  /* 0x000000010000780c */ /* 0x010fda0003f65270 */
[----:B01----:R-:W0:Y:S01]  /*0e60*/  @P3 LDC R3, c[0x0][0x10] ;  /* 0x00000400ff033b82 */ /* 0x003e220000000800 */
[----:B------:R-:W-:Y:S02]  /*0e70*/  @P3 IMAD.MOV.U32 R17, RZ, RZ, RZ ;  /* 0x000000ffff113224 */ /* 0x000fe400078e00ff */
[----:B------:R-:W-:-:S05]  /*0e80*/  @P3 IMAD.MOV.U32 R5, RZ, RZ, RZ ;  /* 0x000000ffff053224 */ /* 0x000fca00078e00ff */
[----:B------:R-:W1:Y:S01]  /*0e90*/  @!P3 LDC R9, c[0x0][0xc] ;  /* 0x00000300ff09bb82 */ /* 0x000e620000000800 */
[----:B------:R-:W-:Y:S01]  /*0ea0*/  ULDC UR6, c[0x0][0xc] ;  /* 0x0000030000067ab9 */ /* 0x000fe20000000800 */
[----:B------:R-:W-:Y:S02]  /*0eb0*/  ULDC UR7, c[0x0][0x10] ;  /* 0x0000040000077ab9 */ /* 0x000fe40000000800 */
[----:B------:R-:W-:-:S04]  /*0ec0*/  UIMAD.WIDE.U32 UR6, UR6, UR7, URZ ;  /* 0x00000007060672a5 */ /* 0x000fc8000f8e003f */
[----:B------:R-:W4:Y:S01]  /*0ed0*/  LDC R8, c[0x0][0x14] ;  /* 0x00000500ff087b82 */ /* 0x000f220000000800 */
[----:B0-----:R-:W-:-:S04]  /*0ee0*/  @P3 IMAD.WIDE.U32 R2, R3, UR13, R16 ;  /* 0x0000000d03023c25 */ /* 0x001fc8000f8e0010 */
[----:B------:R-:W-:Y:S02]  /*0ef0*/  @P3 IMAD.IADD R3, R3, 0x1, R5 ;  /* 0x0000000103033824 */ /* 0x000fe400078e0205 */
[----:B------:R-:W-:Y:S02]  /*0f00*/  IMAD.MOV.U32 R5, RZ, RZ, RZ ;  /* 0x000000ffff057224 */ /* 0x000fe400078e00ff */
[----:B-1----:R-:W-:-:S04]  /*0f10*/  @!P3 IMAD.WIDE.U32 R4, R16, R9, R4 ;  /* 0x000000091004b225 */ /* 0x002fc800078e0004 */
[----:B------:R-:W-:Y:S02]  /*0f20*/  @!P3 IMAD.MOV.U32 R2, RZ, RZ, R4 ;  /* 0x000000ffff02b224 */ /* 0x000fe400078e0004 */
[C---:B----4-:R-:W-:Y:S02]  /*0f30*/  IMAD R21, R8.reuse, UR7, RZ ;  /* 0x0000000708157c24 */ /* 0x050fe4000f8e02ff */
[----:B------:R-:W-:Y:S01]  /*0f40*/  IMAD.WIDE.U32 R8, R8, UR6, RZ ;  /* 0x0000000608087c25 */ /* 0x000fe2000f8e00ff */
[----:B------:R-:W-:-:S03]  /*0f50*/  USHF.R.S32.HI UR6, URZ, 0x5, UR9 ;  /* 0x000000053f067899 */ /* 0x000fc60008011409 */
[----:B------:R-:W-:Y:S02]  /*0f60*/  @!P3 IMAD.MOV.U32 R3, RZ, RZ, R5 ;  /* 0x000000ffff03b224 */ /* 0x000fe400078e0005 */
[----:B------:R-:W-:Y:S01]  /*0f70*/  IMAD.IADD R0, R9, 0x1, R21 ;  /* 0x0000000109007824 */ /* 0x000fe200078e0215 */
[----:B------:R-:W-:Y:S06]  /*0f80*/  @P0 BRA `(.L_x_12) ;  /* 0x0000000000200947 */ /* 0x000fec0003800000 */
[----:B------:R-:W-:Y:S01]  /*0f90*/  UISETP.GE.U32.AND UP0, UPT, UR6, 0x12, UPT ;  /* 0x000000120600788c */ /* 0x000fe2000bf06070 */
[----:B------:R-:W-:Y:S01]  /*0fa0*/  IADD3 R2, P0, R2, R8, RZ ;  /* 0x0000000802027210 */ /* 0x000fe20007f1e0ff */
[----:B------:R-:W-:-:S04]  /*0fb0*/  UIMAD.WIDE.U32 UR4, UR6, 0x38e38e39, URZ ;  /* 0x38e38e39060478a5 */ /* 0x000fc8000f8e003f */
[----:B------:R-:W-:Y:S01]  /*0fc0*/  USHF.R.U32.HI UR5, URZ, 0x2, UR5 ;  /* 0x000000023f057899 */ /* 0x000fe20008011605 */
[----:B------:R-:W-:Y:S02]  /*0fd0*/  IMAD.X R3, R0, 0x1, R3, P0 ;  /* 0x0000000100037824 */ /* 0x000fe400000e0603 */
[----:B------:R-:W-:Y:S02]  /*0fe0*/  UMOV UR4, URZ ;  /* 0x0000003f00047c82 */ /* 0x000fe40008000000 */
[----:B------:R-:W-:Y:S02]  /*0ff0*/  @UP0 ULOP3.LUT UR4, UR5, 0x1, URZ, 0xc0, !UPT ;  /* 0x0000000105040892 */ /* 0x000fe4000f8ec03f */
[----:B------:R-:W-:-:S12]  /*1000*/  UIMAD UR5, UR5, -0x12, UR6 ;  /* 0xffffffee050578a4 */ /* 0x000fd8000f8e0206 */
.L_x_12:
[----:B------:R-:W-:Y:S01]  /*1010*/  ISETP.GE.U32.AND P0, PT, R2, UR10, PT ;  /* 0x0000000a02007c0c */ /* 0x000fe2000bf06070 */
[----:B------:R-:W-:Y:S01]  /*1020*/  IMAD.MOV.U32 R6, RZ, RZ, -0x1 ;  /* 0xffffffffff067424 */ /* 0x000fe200078e00ff */
[----:B------:R-:W-:Y:S01]  /*1030*/  PRMT R20, RZ, 0x7610, R20 ;  /* 0x00007610ff147816 */ /* 0x000fe20000000014 */
[----:B------:R-:W-:Y:S01]  /*1040*/  IMAD.MOV.U32 R4, RZ, RZ, -0x1 ;  /* 0xffffffffff047424 */ /* 0x000fe200078e00ff */
[----:B------:R-:W-:Y:S01]  /*1050*/  ISETP.GE.U32.AND.EX P0, PT, R3, UR11, PT, P0 ;  /* 0x0000000b03007c0c */ /* 0x000fe2000bf06100 */
[----:B------:R-:W-:-:S12]  /*1060*/  IMAD.MOV.U32 R5, RZ, RZ, -0x1 ;  /* 0xffffffffff057424 */ /* 0x000fd800078e00ff */
[----:B------:R-:W-:Y:S05]  /*1070*/  @P0 BRA `(.L_x_13) ;  /* 0x0000000400240947 */ /* 0x000fea0003800000 */
[----:B------:R-:W0:Y:S01]  /*1080*/  LDC.64 R28, c[0x0][0x728] ;  /* 0x0001ca00ff1c7b82 */ /* 0x000e220000000a00 */
[----:B------:R-:W-:Y:S02]  /*1090*/  IMAD.MOV.U32 R4, RZ, RZ, R2 ;  /* 0x000000ffff047224 */ /* 0x000fe400078e0002 */
[----:B------:R-:W-:-:S05]  /*10a0*/  IMAD.MOV.U32 R5, RZ, RZ, R3 ;  /* 0x000000ffff057224 */ /* 0x000fca00078e0003 */
[----:B------:R-:W1:Y:S08]  /*10b0*/  LDC R6, c[0x0][0x730] ;  /* 0x0001cc00ff067b82 */ /* 0x000e700000000800 */
[----:B------:R-:W4:Y:S01]  /*10c0*/  LDC.64 R30, c[0x0][0x720] ;  /* 0x0001c800ff1e7b82 */ /* 0x000f220000000a00 */
[----:B0-----:R-:W-:-:S04]  /*10d0*/  ISETP.NE.U32.AND P0, PT, R28, RZ, PT ;  /* 0x000000ff1c00720c */ /* 0x001fc80003f05070 */
[----:B------:R-:W-:-:S13]  /*10e0*/  ISETP.NE.AND.EX P0, PT, R29, RZ, PT, P0 ;  /* 0x000000ff1d00720c */ /* 0x000fda0003f05300 */
[----:B-1--4-:R-:W-:Y:S05]  /*10f0*/  @!P0 BRA `(.L_x_14) ;  /* 0x0000000000288947 */ /* 0x012fea0003800000 */
[----:B------:R-:W0:Y:S02]  /*1100*/  LDC R23, c[0x0][0x734] ;  /* 0x0001cd00ff177b82 */ /* 0x000e240000000800 */
[----:B0-----:R-:W-:-:S05]  /*1110*/  IADD3 R23, P0, R2, R23, RZ ;  /* 0x0000001702177210 */ /* 0x001fca0007f1e0ff */
[----:B------:R-:W-:-:S04]  /*1120*/  IMAD.X R27, RZ, RZ, R3, P0 ;  /* 0x000000ffff1b7224 */ /* 0x000fc800000e0603 */
[----:B------:R-:W-:-:S04]  /*1130*/  IMAD.WIDE.U32 R4, R27, R28, RZ ;  /* 0x0000001c1b047225 */ /* 0x000fc800078e00ff */
[----:B------:R-:W-:-:S04]  /*1140*/  IMAD.WIDE.U32 R20, P0, R23, R29, R4 ;  /* 0x0000001d17147225 */ /* 0x000fc80007800004 */
[----:B------:R-:W-:-:S04]  /*1150*/  IMAD.WIDE.U32 R4, R23, R28, RZ ;  /* 0x0000001c17047225 */ /* 0x000fc800078e00ff */
[----:B------:R-:W-:Y:S01]  /*1160*/  IMAD.X R23, RZ, RZ, RZ, P0 ;  /* 0x000000ffff177224 */ /* 0x000fe200000e06ff */
[----:B------:R-:W-:Y:S01]  /*1170*/  IADD3 RZ, P0, R5, R20, RZ ;  /* 0x0000001405ff7210 */ /* 0x000fe20007f1e0ff */
[----:B------:R-:W-:-:S04]  /*1180*/  IMAD.MOV.U32 R22, RZ, RZ, R21 ;  /* 0x000000ffff167224 */ /* 0x000fc800078e0015 */
[----:B------:R-:W-:-:S08]  /*1190*/  IMAD.WIDE.U32.X R4, R27, R29, R22, P0 ;  /* 0x0000001d1b047225 */ /* 0x000fd000000e0416 */
.L_x_14:
[----:B------:R-:W0:Y:S01]  /*11a0*/  LDC.64 R32, c[0x0][0x740] ;  /* 0x0001d000ff207b82 */ /* 0x000e220000000a00 */
[-CC-:B------:R-:W-:Y:S01]  /*11b0*/  SHF.R.U64 R36, R4, R6.reuse, R5.reuse ;  /* 0x0000000604247219 */ /* 0x180fe20000001205 */
[----:B------:R-:W-:Y:S01]  /*11c0*/  IMAD.MOV.U32 R37, RZ, RZ, 0x1 ;  /* 0x00000001ff257424 */ /* 0x000fe200078e00ff */
[----:B------:R-:W-:Y:S02]  /*11d0*/  SHF.R.U32.HI R4, RZ, R6, R5 ;  /* 0x00000006ff047219 */ /* 0x000fe40000011605 */
[----:B------:R-:W-:-:S03]  /*11e0*/  IADD3 R21, P0, RZ, -R36, RZ ;  /* 0x80000024ff157210 */ /* 0x000fc60007f1e0ff */
[----:B------:R-:W1:Y:S02]  /*11f0*/  LDC R20, c[0x0][0x718] ;  /* 0x0001c600ff147b82 */ /* 0x000e640000000800 */
[----:B------:R-:W-:-:S04]  /*1200*/  IMAD.X R5, RZ, RZ, ~R4, P0 ;  /* 0x000000ffff057224 */ /* 0x000fc800000e0e04 */
[-C--:B------:R-:W-:Y:S02]  /*1210*/  IMAD R6, R5, R30.reuse, RZ ;  /* 0x0000001e05067224 */ /* 0x080fe400078e02ff */
[----:B------:R-:W4:Y:S01]  /*1220*/  LDC R23, c[0x0][0x708] ;  /* 0x0001c200ff177b82 */ /* 0x000f220000000800 */
[----:B------:R-:W-:-:S04]  /*1230*/  IMAD.WIDE.U32 R4, R21, R30, R2 ;  /* 0x0000001e15047225 */ /* 0x000fc800078e0002 */
[----:B------:R-:W-:-:S03]  /*1240*/  IMAD R21, R21, R31, R6 ;  /* 0x0000001f15157224 */ /* 0x000fc600078e0206 */
[----:B------:R-:W2:Y:S01]  /*1250*/  LDC R28, c[0x0][0x758] ;  /* 0x0001d600ff1c7b82 */ /* 0x000ea20000000800 */
[----:B------:R-:W-:Y:S01]  /*1260*/  IMAD.IADD R5, R5, 0x1, R21 ;  /* 0x0000000105057824 */ /* 0x000fe200078e0215 */
[----:B0-----:R-:W-:Y:S01]  /*1270*/  ISETP.NE.U32.AND P0, PT, R32, RZ, PT ;  /* 0x000000ff2000720c */ /* 0x001fe20003f05070 */
[----:B------:R-:W-:-:S03]  /*1280*/  IMAD.MOV.U32 R21, RZ, RZ, -0x1 ;  /* 0xffffffffff157424 */ /* 0x000fc600078e00ff */
[----:B------:R-:W-:Y:S02]  /*1290*/  ISETP.NE.AND.EX P0, PT, R33, RZ, PT, P0 ;  /* 0x000000ff2100720c */ /* 0x000fe40003f05300 */
[----:B------:R-:W0:Y:S01]  /*12a0*/  LDC R31, c[0x0][0x700] ;  /* 0x0001c000ff1f7b82 */ /* 0x000e220000000800 */
[-CC-:B-1----:R-:W-:Y:S02]  /*12b0*/  SHF.R.U64 R29, R4, R20.reuse, R5.reuse ;  /* 0x00000014041d7219 */ /* 0x182fe40000001205 */
[----:B------:R-:W-:-:S05]  /*12c0*/  SHF.R.U32.HI R4, RZ, R20, R5 ;  /* 0x00000014ff047219 */ /* 0x000fca0000011605 */
[----:B------:R-:W1:Y:S01]  /*12d0*/  LDC R30, c[0x0][0x748] ;  /* 0x0001d200ff1e7b82 */ /* 0x000e620000000800 */
[-CC-:B----4-:R-:W-:Y:S02]  /*12e0*/  SHF.R.U64 R39, R29, R23.reuse, R4.reuse ;  /* 0x000000171d277219 */ /* 0x190fe40000001204 */
[----:B------:R-:W-:-:S05]  /*12f0*/  SHF.R.U32.HI R5, RZ, R23, R4 ;  /* 0x00000017ff057219 */ /* 0x000fca0000011604 */
[----:B------:R-:W4:Y:S01]  /*1300*/  LDC R35, c[0x0][0x738] ;  /* 0x0001ce00ff237b82 */ /* 0x000f220000000800 */
[-C--:B--2---:R-:W-:Y:S02]  /*1310*/  SHF.L.U32 R4, R21, R28.reuse, RZ ;  /* 0x0000001c15047219 */ /* 0x084fe400000006ff */
[--C-:B------:R-:W-:Y:S02]  /*1320*/  SHF.R.U64 R38, R39, R28, R5.reuse ;  /* 0x0000001c27267219 */ /* 0x100fe40000001205 */
[----:B------:R-:W-:Y:S02]  /*1330*/  LOP3.LUT R6, RZ, R4, RZ, 0x33, !PT ;  /* 0x00000004ff067212 */ /* 0x000fe400078e33ff */
[----:B------:R-:W-:Y:S01]  /*1340*/  SHF.R.U32.HI R5, RZ, R28, R5 ;  /* 0x0000001cff057219 */ /* 0x000fe20000011605 */
[----:B------:R-:W2:Y:S01]  /*1350*/  LDC R34, c[0x0][0x710] ;  /* 0x0001c400ff227b82 */ /* 0x000ea20000000800 */
[----:B------:R-:W-:Y:S01]  /*1360*/  IMAD.MOV.U32 R4, RZ, RZ, R38 ;  /* 0x000000ffff047224 */ /* 0x000fe200078e0026 */
[----:B------:R-:W-:Y:S06]  /*1370*/  @!P0 BRA `(.L_x_15) ;  /* 0x0000000000288947 */ /* 0x000fec0003800000 */
[----:B------:R-:W3:Y:S02]  /*1380*/  LDC R23, c[0x0][0x74c] ;  /* 0x0001d300ff177b82 */ /* 0x000ee40000000800 */
[----:B---3--:R-:W-:-:S05]  /*1390*/  IADD3 R23, P0, R38, R23, RZ ;  /* 0x0000001726177210 */ /* 0x008fca0007f1e0ff */
        /* <DEDUP_REMOVED lines=8> */
.L_x_15:
[----:B-1----:R-:W-:Y:S01]  /*1420*/  SHF.R.U64 R17, R4, R30, R5 ;  /* 0x0000001e04117219 */ /* 0x002fe20000001205 */
[----:B------:R-:W-:Y:S01]  /*1430*/  @P3 IMAD R24, R25, R26, R16 ;  /* 0x0000001a19183224 */ /* 0x000fe200078e0210 */
[----:B------:R-:W-:Y:S01]  /*1440*/  LOP3.LUT R5, R39, R6, RZ, 0xc0, !PT ;  /* 0x0000000627057212 */ /* 0x000fe200078ec0ff */
[----:B0-----:R-:W-:Y:S01]  /*1450*/  VIADD R6, R31, 0xffffffff ;  /* 0xffffffff1f067836 */ /* 0x001fe20000000000 */
[----:B------:R-:W-:Y:S01]  /*1460*/  SHF.L.U32 R4, R37, R28, RZ ;  /* 0x0000001c25047219 */ /* 0x000fe200000006ff */
[----:B------:R-:W-:-:S03]  /*1470*/  IMAD.MOV R20, RZ, RZ, -R17 ;  /* 0x000000ffff147224 */ /* 0x000fc600078e0a11 */
[----:B------:R-:W-:Y:S01]  /*1480*/  LOP3.LUT R29, R29, R6, RZ, 0xc0, !PT ;  /* 0x000000061d1d7212 */ /* 0x000fe200078ec0ff */
[----:B------:R-:W-:Y:S02]  /*1490*/  IMAD R5, R4, R17, R5 ;  /* 0x0000001104057224 */ /* 0x000fe400078e0205 */
[----:B----4-:R-:W-:Y:S02]  /*14a0*/  IMAD R4, R20, R35, R38 ;  /* 0x0000002314047224 */ /* 0x010fe400078e0226 */
[----:B--2---:R-:W-:Y:S02]  /*14b0*/  IMAD R6, R5, R34, R24 ;  /* 0x0000002205067224 */ /* 0x004fe400078e0218 */
[----:B------:R-:W-:Y:S02]  /*14c0*/  IMAD R5, R4, R31, R29 ;  /* 0x0000001f04057224 */ /* 0x000fe400078e021d */
[----:B------:R-:W-:-:S03]  /*14d0*/  IMAD.MOV.U32 R20, RZ, RZ, 0x1 ;  /* 0x00000001ff147424 */ /* 0x000fc600078e00ff */
[----:B------:R-:W-:Y:S02]  /*14e0*/  SEL R4, R5, R6, !P3 ;  /* 0x0000000605047207 */ /* 0x000fe40005800000 */
[----:B------:R-:W-:Y:S01]  /*14f0*/  SEL R6, R6, R5, !P3 ;  /* 0x0000000506067207 */ /* 0x000fe20005800000 */
[----:B------:R-:W-:-:S07]  /*1500*/  IMAD.MOV.U32 R5, RZ, RZ, R36 ;  /* 0x000000ffff057224 */ /* 0x000fce00078e0024 */
.L_x_13:
[----:B------:R-:W-:Y:S05]  /*1510*/  @!P1 BRA `(.L_x_16) ;  /* 0x00000000000c9947 */ /* 0x000fea0003800000 */
[----:B------:R-:W-:Y:S01]  /*1520*/  UCGABAR_WAIT ;  /* 0x0000000000007dc7 */ /* 0x000fe20008000000 */
[----:B------:R-:W-:Y:S01]  /*1530*/  CCTL.IVALL ;  /* 0x00000000ff00798f */ /* 0x000fe20002000000 */
[----:B------:R-:W-:Y:S05]  /*1540*/  BRA `(.L_x_17) ;  /* 0x0000000000047947 */ /* 0x000fea0003800000 */
.L_x_16:
[----:B------:R-:W-:Y:S06]  /*1550*/  BAR.SYNC.DEFER_BLOCKING 0x0 ;  /* 0x0000000000007b1d */ /* 0x000fec0000010000 */
.L_x_17:
[----:B------:R-:W-:Y:S05]  /*1560*/  @!P2 BRA `(.L_x_18) ;  /* 0x0000003400d4a947 */ /* 0x000fea0003800000 */
[----:B------:R-:W-:-:S13]  /*1570*/  ISETP.GT.U32.AND P0, PT, R40, 0x1, PT ;  /* 0x000000012800780c */ /* 0x000fda0003f04070 */
[----:B------:R-:W-:Y:S05]  /*1580*/  @P0 EXIT ;  /* 0x000000000000094d */ /* 0x000fea0003800000 */
.L_x_19:
[----:B------:R-:W-:-:S08]  /*1590*/  NOP ;  /* 0x0000000000007918 */ /* 0x000fd00000000000 */
[----:B------:R-:W0:Y:S02]  /*15a0*/  USETMAXREG.TRY_ALLOC.CTAPOOL UP0, 0xe8 ;  /* 0x000000e8000079c8 */ /* 0x000e240008000600 */
[----:B0-----:R-:W-:-:S13]  /*15b0*/  PLOP3.LUT P0, PT, PT, PT, UP0, 0x80, 0x0 ;  /* 0x000000000000781c */ /* 0x001fda0003f0f008 */
[----:B------:R-:W-:Y:S05]  /*15c0*/  @!P0 BRA `(.L_x_19) ;  /* 0xfffffffc00f08947 */ /* 0x000fea000383ffff */
[----:B------:R-:W-:-:S13]  /*15d0*/  LOP3.LUT P0, RZ, R20, 0xff, RZ, 0xc0, !PT ;  /* 0x000000ff14ff7812 */ /* 0x000fda000780c0ff */
[----:B------:R-:W-:Y:S05]  /*15e0*/  @!P0 EXIT ;  /* 0x000000000000894d */ /* 0x000fea0003800000 */
[CC--:B------:R-:W-:Y:S01]  /*15f0*/  LEA.HI R16, R18.reuse, R11.reuse, RZ, 0x2 ;  /* 0x0000000b12107211 */ /* 0x0c0fe200078f10ff */
[----:B------:R-:W0:Y:S01]  /*1600*/  S2UR UR8, SR_CgaCtaId ;  /* 0x00000000000879c3 */ /* 0x000e220000008800 */
[----:B------:R-:W-:Y:S01]  /*1610*/  LEA.HI R18, R18, R11, RZ, 0x5 ;  /* 0x0000000b12127211 */ /* 0x000fe200078f28ff */
[----:B------:R-:W-:Y:S01]  /*1620*/  UMOV UR7, 0x400 ;  /* 0x0000040000077882 */ /* 0x000fe20000000000 */
[--C-:B------:R-:W-:Y:S01]  /*1630*/  SHF.R.S32.HI R10, RZ, 0x2, R16.reuse ;  /* 0x00000002ff0a7819 */ /* 0x100fe20000011410 */
[----:B------:R-:W-:Y:S01]  /*1640*/  UIADD3 UR9, UR12, -0x1, URZ ;  /* 0xffffffff0c097890 */ /* 0x000fe2000fffe03f */
[----:B------:R-:W-:Y:S01]  /*1650*/  SHF.R.S32.HI R17, RZ, 0x1f, R16 ;  /* 0x0000001fff117819 */ /* 0x000fe20000011410 */
[----:B------:R-:W-:Y:S01]  /*1660*/  ULDC UR15, c[0x0][0x284] ;  /* 0x0000a100000f7ab9 */ /* 0x000fe20000000800 */
[----:B------:R-:W-:Y:S01]  /*1670*/  SHF.R.S32.HI R18, RZ, 0x5, R18 ;  /* 0x00000005ff127819 */ /* 0x000fe20000011412 */
[----:B------:R-:W-:Y:S01]  /*1680*/  UISETP.NE.AND UP0, UPT, UR9, URZ, UPT ;  /* 0x0000003f0900728c */ /* 0x000fe2000bf05270 */
[----:B------:R-:W-:Y:S01]  /*1690*/  LEA.HI R17, R17, R10, RZ, 0x3 ;  /* 0x0000000a11117211 */ /* 0x000fe200078f18ff */
[----:B------:R-:W-:Y:S01]  /*16a0*/  USHF.L.U32 UR20, UR6, 0x1, URZ ;  /* 0x0000000106147899 */ /* 0x000fe2000800063f */
[----:B------:R-:W-:Y:S01]  /*16b0*/  LOP3.LUT R16, R16, 0xfffffffc, RZ, 0xc0, !PT ;  /* 0xfffffffc10107812 */ /* 0x000fe200078ec0ff */
[----:B------:R-:W-:Y:S01]  /*16c0*/  USEL UR11, URZ, 0x1, UP0 ;  /* 0x000000013f0b7887 */ /* 0x000fe20008000000 */
[----:B------:R-:W-:-:S02]  /*16d0*/  LOP3.LUT R17, R17, 0xfffffff8, RZ, 0xc0, !PT ;  /* 0xfffffff811117812 */ /* 0x000fc400078ec0ff */
[C---:B------:R-:W-:Y:S01]  /*16e0*/  LOP3.LUT P0, RZ, R11.reuse, 0x7, RZ, 0xc0, !PT ;  /* 0x000000070bff7812 */ /* 0x040fe2000780c0ff */
[----:B------:R-:W-:Y:S01]  /*16f0*/  IMAD.IADD R16, R11, 0x1, -R16 ;  /* 0x000000010b107824 */ /* 0x000fe200078e0a10 */
[----:B------:R-:W-:Y:S01]  /*1700*/  LOP3.LUT R68, R7, 0x1, RZ, 0xfc, !PT ;  /* 0x0000000107447812 */ /* 0x000fe200078efcff */
[----:B------:R-:W-:Y:S01]  /*1710*/  IMAD.IADD R17, R10, 0x1, -R17 ;  /* 0x000000010a117824 */ /* 0x000fe200078e0a11 */
[----:B------:R-:W-:Y:S01]  /*1720*/  LEA.HI R10, R11, R11, RZ, 0x1 ;  /* 0x0000000b0b0a7211 */ /* 0x000fe200078f08ff */
[----:B------:R-:W-:Y:S01]  /*1730*/  IMAD.U32 R69, RZ, RZ, UR11 ;  /* 0x0000000bff457e24 */ /* 0x000fe2000f8e00ff */
[----:B------:R-:W-:Y:S01]  /*1740*/  ISETP.LT.U32.AND P0, PT, R13, 0x2, !P0 ;  /* 0x000000020d00780c */ /* 0x000fe20004701070 */
[----:B------:R-:W-:Y:S01]  /*1750*/  IMAD R20, R18, -0x10, -R17 ;  /* 0xfffffff012147824 */ /* 0x000fe200078e0a11 */
[----:B------:R-:W-:Y:S01]  /*1760*/  LOP3.LUT R10, R10, 0x7ffffe, RZ, 0xc0, !PT ;  /* 0x007ffffe0a0a7812 */ /* 0x000fe200078ec0ff */
[----:B0-----:R-:W-:Y:S01]  /*1770*/  ULEA UR7, UR8, UR7, 0x18 ;  /* 0x0000000708077291 */ /* 0x001fe2000f8ec03f */
[----:B------:R-:W-:Y:S01]  /*1780*/  SEL R19, RZ, 0x1, !P0 ;  /* 0x00000001ff137807 */ /* 0x000fe20004000000 */
[----:B------:R-:W-:Y:S01]  /*1790*/  USHF.L.U32 UR8, UR9, 0x3, URZ ;  /* 0x0000000309087899 */ /* 0x000fe2000800063f */
[----:B------:R-:W-:Y:S01]  /*17a0*/  VIADD R20, R20, UR15 ;  /* 0x0000000f14147c36 */ /* 0x000fe20008000000 */
[----:B------:R-:W-:Y:S01]  /*17b0*/  UIADD3 UR9, UR7, 0x12200, URZ ;  /* 0x0001220007097890 */ /* 0x000fe2000fffe03f */
[----:B------:R-:W-:Y:S01]  /*17c0*/  IMAD.IADD R10, R11, 0x1, -R10 ;  /* 0x000000010b0a7824 */ /* 0x000fe200078e0a0a */
[----:B------:R-:W-:-:S02]  /*17d0*/  UIADD3 UR10, UR7, 0x200, URZ ;  /* 0x00000200070a7890 */ /* 0x000fc4000fffe03f */
[----:B------:R-:W-:Y:S01]  /*17e0*/  USHF.R.U32.HI UR9, URZ, 0x4, UR9 ;  /* 0x000000043f097899 */ /* 0x000fe20008011609 */
[----:B------:R-:W-:Y:S01]  /*17f0*/  IMAD R10, R18, 0x2, R10 ;  /* 0x00000002120a7824 */ /* 0x000fe200078e020a */
[----:B------:R-:W-:Y:S02]  /*1800*/  USHF.R.U32.HI UR10, URZ, 0x4, UR10 ;  /* 0x000000043f0a7899 */ /* 0x000fe4000801160a */
[----:B------:R-:W-:Y:S01]  /*1810*/  UIADD3 UR21, UR7, 0x130, URZ ;  /* 0x0000013007157890 */ /* 0x000fe2000fffe03f */
[--C-:B------:R-:W-:Y:S01]  /*1820*/  IMAD R11, R10, 0x8, R17.reuse ;  /* 0x000000080a0b7824 */ /* 0x100fe200078e0211 */
[----:B------:R-:W-:Y:S01]  /*1830*/  ULOP3.LUT UR8, UR8, 0x8, URZ, 0xc0, !UPT ;  /* 0x0000000808087892 */ /* 0x000fe2000f8ec03f */
[----:B------:R-:W-:Y:S01]  /*1840*/  IMAD R10, R18, 0x10, R17 ;  /* 0x00000010120a7824 */ /* 0x000fe200078e0211 */
[----:B------:R-:W-:Y:S01]  /*1850*/  VIMNMX R17, RZ, UR6, PT ;  /* 0x00000006ff117c48 */ /* 0x000fe2000bfe0100 */
[----:B------:R-:W-:Y:S01]  /*1860*/  ULOP3.LUT UR9, UR9, 0x3fff, URZ, 0xc0, !UPT ;  /* 0x00003fff09097892 */ /* 0x000fe2000f8ec03f */
[----:B------:R-:W-:Y:S01]  /*1870*/  IMAD.SHL.U32 R18, R11, 0x40, RZ ;  /* 0x000000400b127824 */ /* 0x000fe200078e00ff */
[----:B------:R-:W-:Y:S01]  /*1880*/  ULOP3.LUT UR10, UR10, 0x3fff, URZ, 0xc0, !UPT ;  /* 0x00003fff0a0a7892 */ /* 0x000fe2000f8ec03f */
[----:B------:R-:W-:Y:S01]  /*1890*/  IADD3 R17, -R17, UR6, RZ ;  /* 0x0000000611117c10 */ /* 0x000fe2000fffe1ff */
[----:B------:R-:W-:Y:S01]  /*18a0*/  ULEA UR12, UR12, UR21, 0x3 ;  /* 0x000000150c0c7291 */ /* 0x000fe2000f8e183f */
[----:B------:R-:W-:Y:S01]  /*18b0*/  SHF.R.S32.HI R11, RZ, 0x1f, R10 ;  /* 0x0000001fff0b7819 */ /* 0x000fe2000001140a */
[----:B------:R-:W-:-:S02]  /*18c0*/  ULOP3.LUT UR22, UR8, 0x8, URZ, 0x3c, !UPT ;  /* 0x0000000808167892 */ /* 0x000fc4000f8e3c3f */
[----:B------:R-:W-:Y:S02]  /*18d0*/  ULOP3.LUT UR13, UR8, 0x18, URZ, 0x3c, !UPT ;  /* 0x00000018080d7892 */ /* 0x000fe4000f8e3c3f */
[----:B------:R-:W-:Y:S02]  /*18e0*/  ULOP3.LUT UR14, UR9, 0x10000, URZ, 0xfc, !UPT ;  /* 0x00010000090e7892 */ /* 0x000fe4000f8efc3f */
[----:B------:R-:W-:-:S12]  /*18f0*/  ULOP3.LUT UR17, UR10, 0x10000, URZ, 0xfc, !UPT ;  /* 0x000100000a117892 */ /* 0x000fd8000f8efc3f */
.L_x_94:
[----:B------:R-:W-:Y:S01]  /*1900*/  SHF.L.U32 R21, R69, 0x1f, RZ ;  /* 0x0000001f45157819 */ /* 0x000fe200000006ff */
[----:B------:R-:W-:Y:S01]  /*1910*/  IMAD.MOV.U32 R55, RZ, RZ, RZ ;  /* 0x000000ffff377224 */ /* 0x000fe200078e00ff */
[----:B------:R-:W-:Y:S02]  /*1920*/  ISETP.GE.AND P1, PT, R17, 0x1, PT ;  /* 0x000000011100780c */ /* 0x000fe40003f26270 */
[----:B0-----:R-:W0:Y:S02]  /*1930*/  SYNCS.PHASECHK.TRANS64.TRYWAIT P0, [UR12+-0x8], R21 ;  /* 0xfffff815ff0075a7 */ /* 0x001e24000800014c */
[----:B0-23-5:R-:W-:Y:S09]  /*1940*/  @!P0 BRA `(.L_x_20) ;  /* 0x0000004c000c8947 */ /* 0x02dff20003800000 */
.L_x_130:
[----:B------:R-:W-:Y:S02]  /*1950*/  CS2R R24, SRZ ;  /* 0x0000000000187805 */ /* 0x000fe4000001ff00 */
[----:B------:R-:W-:Y:S02]  /*1960*/  CS2R R26, SRZ ;  /* 0x00000000001a7805 */ /* 0x000fe4000001ff00 */
[----:B------:R-:W-:Y:S02]  /*1970*/  CS2R R28, SRZ ;  /* 0x00000000001c7805 */ /* 0x000fe4000001ff00 */
[----:B------:R-:W-:Y:S02]  /*1980*/  CS2R R30, SRZ ;  /* 0x00000000001e7805 */ /* 0x000fe4000001ff00 */
[----:B------:R-:W-:Y:S02]  /*1990*/  CS2R R32, SRZ ;  /* 0x0000000000207805 */ /* 0x000fe4000001ff00 */
[----:B------:R-:W-:-:S02]  /*19a0*/  CS2R R34, SRZ ;  /* 0x0000000000227805 */ /* 0x000fc4000001ff00 */
        /* <DEDUP_REMOVED lines=8> */
[----:B------:R-:W-:Y:S01]  /*1a30*/  CS2R R52, SRZ ;  /* 0x0000000000347805 */ /* 0x000fe2000001ff00 */
[----:B------:R-:W-:Y:S01]  /*1a40*/  IMAD.MOV.U32 R54, RZ, RZ, RZ ;  /* 0x000000ffff367224 */ /* 0x000fe200078e00ff */
[----:B------:R-:W-:Y:S06]  /*1a50*/  @!P1 BRA `(.L_x_21) ;  /* 0x0000000000d89947 */ /* 0x000fec0003800000 */
[----:B0-----:R-:W-:Y:S01]  /*1a60*/  IMAD.MOV.U32 R21, RZ, RZ, R17 ;  /* 0x000000ffff157224 */ /* 0x001fe200078e0011 */
[----:B------:R-:W-:Y:S01]  /*1a70*/  UPLOP3.LUT UP0, UPT, UPT, UPT, UPT, 0x40, 0x0 ;  /* 0x000000000000789c */ /* 0x000fe20003f0e870 */
[----:B------:R-:W-:Y:S01]  /*1a80*/  IMAD.U32 R58, RZ, RZ, UR4 ;  /* 0x00000004ff3a7e24 */ /* 0x000fe2000f8e00ff */
[----:B------:R-:W-:Y:S01]  /*1a90*/  UMOV UR15, UR5 ;  /* 0x00000005000f7c82 */ /* 0x000fe20008000000 */
[----:B------:R-:W-:-:S08]  /*1aa0*/  IMAD.U32 R22, RZ, RZ, UR5 ;  /* 0x00000005ff167e24 */ /* 0x000fd0000f8e00ff */
.L_x_28:
[----:B------:R-:W-:-:S13]  /*1ab0*/  ISETP.NE.AND P1, PT, R68, 0x3, PT ;  /* 0x000000034400780c */ /* 0x000fda0003f25270 */
[----:B------:R-:W-:Y:S05]  /*1ac0*/  @!P1 BRA `(.L_x_22) ;  /* 0x0000000000049947 */ /* 0x000fea0003800000 */
[----:B------:R-:W-:Y:S01]  /*1ad0*/  BPT.TRAP 0x1 ;  /* 0x000000040000795c */ /* 0x000fe20000300000 */
.L_x_22:
[----:B------:R-:W-:Y:S01]  /*1ae0*/  ULEA UR8, UR15, UR7, 0x3 ;  /* 0x000000070f087291 */ /* 0x000fe2000f8e183f */
[----:B------:R-:W-:-:S08]  /*1af0*/  SHF.L.U32 R23, R58, 0x1f, RZ ;  /* 0x0000001f3a177819 */ /* 0x000fd000000006ff */
[----:B------:R0:W1:Y:S01]  /*1b00*/  SYNCS.PHASECHK.TRANS64.TRYWAIT P0, [UR8], R23 ;  /* 0x00000017ff0075a7 */ /* 0x0000620008000148 */
[----:B------:R-:W-:Y:S05]  /*1b10*/  @!P1 BRA `(.L_x_23) ;  /* 0x0000000000049947 */ /* 0x000fea0003800000 */
[----:B------:R-:W-:Y:S01]  /*1b20*/  BPT.TRAP 0x1 ;  /* 0x000000040000795c */ /* 0x000fe20000300000 */
.L_x_23:
[----:B-1----:R-:W-:Y:S05]  /*1b30*/  @P0 BRA `(.L_x_24) ;  /* 0x0000000000080947 */ /* 0x002fea0003800000 */
[----:B------:R-:W1:Y:S02]  /*1b40*/  SYNCS.PHASECHK.TRANS64.TRYWAIT P0, [UR8], R23 ;  /* 0x00000017ff0075a7 */ /* 0x000e640008000148 */
[----:B-1----:R-:W-:Y:S05]  /*1b50*/  @!P0 BRA `(.L_x_25) ;  /* 0x0000004800a08947 */ /* 0x002fea0003800000 */
.L_x_24:
[----:B------:R-:W-:Y:S02]  /*1b60*/  USHF.L.U32 UR8, UR15, 0x9, URZ ;  /* 0x000000090f087899 */ /* 0x000fe4000800063f */
[----:B------:R-:W-:Y:S02]  /*1b70*/  ULEA UR16, UR15, UR17, 0x8 ;  /* 0x000000110f107291 */ /* 0x000fe4000f8e403f */
[----:B------:R-:W-:Y:S02]  /*1b80*/  UIADD3 UR10, UR8, UR14, URZ ;  /* 0x0000000e080a7290 */ /* 0x000fe4000fffe03f */
[----:B01----:R-:W-:Y:S01]  /*1b90*/  LEA.HI.SX32 R23, R18, UR8, 0x1d ;  /* 0x0000000812177c11 */ /* 0x003fe2000f8feaff */
[----:B------:R-:W-:Y:S01]  /*1ba0*/  UMOV UR9, 0x80000020 ;  /* 0x8000002000097882 */ /* 0x000fe20000000000 */
[----:B------:R-:W-:Y:S01]  /*1bb0*/  UMOV UR11, 0x40000040 ;  /* 0x40000040000b7882 */ /* 0x000fe20000000000 */
[----:B------:R-:W-:Y:S02]  /*1bc0*/  UMOV UR8, UR16 ;  /* 0x0000001000087c82 */ /* 0x000fe40008000000 */
[----:B------:R-:W0:Y:S02]  /*1bd0*/  LDS.64 R56, [R23+UR7+0x36200] ;  /* 0x0362000717387984 */ /* 0x000e240008000a00 */
[----:B0-----:R-:W-:-:S06]  /*1be0*/  WARPGROUP.ARRIVE ;  /* 0x00000000000079c5 */ /* 0x001fcc0000000000 */
[----:B------:R-:W-:Y:S01]  /*1bf0*/  HGMMA.SP.64x64x32.F32 R24, gdesc[UR8], R24, UP0, R56, 0x0 ;  /* 0x08e03800081879f0 */ /* 0x000fe2000bf00a18 */
[----:B------:R-:W-:Y:S02]  /*1c00*/  UIADD3 UR8, UR16, 0x2, URZ ;  /* 0x0000000210087890 */ /* 0x000fe4000fffe03f */
[----:B------:R-:W-:Y:S01]  /*1c10*/  UIADD3 UR10, UR10, 0x4, URZ ;  /* 0x000000040a0a7890 */ /* 0x000fe2000fffe03f */
[----:B------:R-:W-:Y:S01]  /*1c20*/  UMOV UR9, 0x80000020 ;  /* 0x8000002000097882 */ /* 0x000fe20000000000 */
[----:B------:R-:W-:-:S07]  /*1c30*/  UMOV UR11, 0x40000040 ;  /* 0x40000040000b7882 */ /* 0x000fce0000000000 */
[----:B------:R-:W-:Y:S03]  /*1c40*/  HGMMA.SP.64x64x32.F32 R24, gdesc[UR8], R24, R57, 0x0, gsb0 ;  /* 0x08e03900081879f0 */ /* 0x000fe60008000a18 */
[----:B------:R-:W-:Y:S02]  /*1c50*/  WARPGROUP.DEPBAR.LE gsb0, 0x0 ;  /* 0x00008000000079c5 */ /* 0x000fe40000010000 */
[----:B------:R-:W-:Y:S05]  /*1c60*/  @!P1 BRA `(.L_x_26) ;  /* 0x0000000000049947 */ /* 0x000fea0003800000 */
[----:B------:R-:W-:Y:S01]  /*1c70*/  BPT.TRAP 0x1 ;  /* 0x000000040000795c */ /* 0x000fe20000300000 */
.L_x_26:
[----:B------:R-:W-:-:S13]  /*1c80*/  LOP3.LUT P0, RZ, R12, R19, RZ, 0xc0, !PT ;  /* 0x000000130cff7212 */ /* 0x000fda000780c0ff */
[----:B------:R-:W-:-:S05]  /*1c90*/  @P0 LEA R23, R22, UR7, 0x3 ;  /* 0x0000000716170c11 */ /* 0x000fca000f8e18ff */
[----:B------:R-:W-:-:S05]  /*1ca0*/  @P0 VIADD R56, R23, 0x90 ;  /* 0x0000009017380836 */ /* 0x000fca0000000000 */
[----:B------:R-:W-:-:S04]  /*1cb0*/  @P0 PRMT R56, R13, 0x654, R56 ;  /* 0x000006540d380816 */ /* 0x000fc80000000038 */
[----:B------:R0:W-:Y:S01]  /*1cc0*/  @P0 SYNCS.ARRIVE.TRANS64.RED.A1T0 RZ, [R56+URZ], RZ ;  /* 0x000000ff38ff09a7 */ /* 0x0001e2000810043f */
[----:B------:R-:W-:-:S13]  /*1cd0*/  ISETP.GT.U32.AND P0, PT, R7, 0x1, PT ;  /* 0x000000010700780c */ /* 0x000fda0003f04070 */
[----:B0-----:R-:W-:Y:S05]  /*1ce0*/  @P0 BRA `(.L_x_27) ;  /* 0x0000000000040947 */ /* 0x001fea0003800000 */
[----:B------:R-:W-:Y:S01]  /*1cf0*/  BPT.TRAP 0x1 ;  /* 0x000000040000795c */ /* 0x000fe20000300000 */
.L_x_27:
[----:B------:R-:W-:Y:S01]  /*1d00*/  UIADD3 UR15, UR15, 0x1, URZ ;  /* 0x000000010f0f7890 */ /* 0x000fe2000fffe03f */
[C---:B------:R-:W-:Y:S01]  /*1d10*/  ISETP.GT.AND P1, PT, R21.reuse, 0x1, PT ;  /* 0x000000011500780c */ /* 0x040fe20003f24270 */
[----:B------:R-:W-:Y:S02]  /*1d20*/  VIADD R22, R22, 0x1 ;  /* 0x0000000116167836 */ /* 0x000fe40000000000 */
[----:B------:R-:W-:Y:S01]  /*1d30*/  UISETP.NE.AND UP0, UPT, UR15, 0x12, UPT ;  /* 0x000000120f00788c */ /* 0x000fe2000bf05270 */
[----:B------:R-:W-:Y:S02]  /*1d40*/  VIADD R21, R21, 0xffffffff ;  /* 0xffffffff15157836 */ /* 0x000fe40000000000 */
[C---:B------:R-:W-:Y:S01]  /*1d50*/  ISETP.NE.AND P0, PT, R22.reuse, 0x12, PT ;  /* 0x000000121600780c */ /* 0x040fe20003f05270 */
[----:B------:R-:W-:Y:S02]  /*1d60*/  USEL UR8, URZ, 0x1, UP0 ;  /* 0x000000013f087887 */ /* 0x000fe40008000000 */
[----:B------:R-:W-:Y:S01]  /*1d70*/  USEL UR15, UR15, URZ, UP0 ;  /* 0x0000003f0f0f7287 */ /* 0x000fe20008000000 */
[----:B------:R-:W-:Y:S01]  /*1d80*/  SEL R22, R22, RZ, P0 ;  /* 0x000000ff16167207 */ /* 0x000fe20000000000 */
[----:B------:R-:W-:-:S02]  /*1d90*/  UPLOP3.LUT UP0, UPT, UPT, UPT, UPT, 0x80, 0x0 ;  /* 0x000000000000789c */ /* 0x000fc40003f0f070 */
[----:B------:R-:W-:Y:S01]  /*1da0*/  LOP3.LUT R58, R58, UR8, RZ, 0x3c, !PT ;  /* 0x000000083a3a7c12 */ /* 0x000fe2000f8e3cff */
[----:B------:R-:W-:Y:S08]  /*1db0*/  @P1 BRA `(.L_x_28) ;  /* 0xfffffffc003c1947 */ /* 0x000ff0000383ffff */
.L_x_21:
[----:B0-----:R-:W-:Y:S01]  /*1dc0*/  IMAD.U32 R22, RZ, RZ, UR22 ;  /* 0x00000016ff167e24 */ /* 0x001fe2000f8e00ff */
[----:B------:R-:W-:Y:S01]  /*1dd0*/  SHF.L.U32 R21, R69, 0x1f, RZ ;  /* 0x0000001f45157819 */ /* 0x000fe200000006ff */
[----:B------:R-:W-:Y:S01]  /*1de0*/  UIADD3 UR5, UR5, UR20, URZ ;  /* 0x0000001405057290 */ /* 0x000fe2000fffe03f */
[----:B------:R-:W0:Y:S01]  /*1df0*/  LDC R58, c[0x0][0x288] ;  /* 0x0000a200ff3a7b82 */ /* 0x000e220000000800 */
[----:B------:R-:W-:Y:S01]  /*1e00*/  UISETP.GE.U32.AND UP1, UPT, UR20, 0x12, UPT ;  /* 0x000000121400788c */ /* 0x000fe2000bf26070 */
[----:B------:R-:W-:Y:S01]  /*1e10*/  SHF.R.S32.HI R60, RZ, 0x1f, R5 ;  /* 0x0000001fff3c7819 */ /* 0x000fe20000011405 */
[----:B------:R-:W-:Y:S02]  /*1e20*/  UISETP.GT.U32.AND UP0, UPT, UR5, 0x11, UPT ;  /* 0x000000110500788c */ /* 0x000fe4000bf04070 */
[----:B------:R-:W-:Y:S02]  /*1e30*/  UIMAD.WIDE.U32 UR8, UR5, 0x38e38e39, URZ ;  /* 0x38e38e39050878a5 */ /* 0x000fe4000f8e003f */
[----:B------:R-:W-:Y:S01]  /*1e40*/  UISETP.LT.U32.AND UP0, UPT, UR20, 0x12, UP0 ;  /* 0x000000121400788c */ /* 0x000fe20008701070 */
[----:B------:R1:W-:Y:S01]  /*1e50*/  SYNCS.ARRIVE.TRANS64.A1T0 RZ, [R22+UR21], RZ ;  /* 0x000000ff16ff79a7 */ /* 0x0003e20008100015 */
[----:B------:R-:W-:-:S02]  /*1e60*/  WARPGROUP.DEPBAR.LE gsb0, 0x0 ;  /* 0x00008000000079c5 */ /* 0x000fc40000010000 */
[----:B------:R-:W-:Y:S02]  /*1e70*/  USEL UR10, URZ, 0x1, !UP0 ;  /* 0x000000013f0a7887 */ /* 0x000fe4000c000000 */
[----:B------:R-:W-:Y:S02]  /*1e80*/  USHF.R.U32.HI UR8, URZ, 0x2, UR9 ;  /* 0x000000023f087899 */ /* 0x000fe40008011609 */
[----:B------:R-:W-:Y:S01]  /*1e90*/  ULOP3.LUT UR4, UR4, UR10, URZ, 0x3c, !UPT ;  /* 0x0000000a04047292 */ /* 0x000fe2000f8e3c3f */
[----:B------:R-:W4:Y:S01]  /*1ea0*/  SYNCS.PHASECHK.TRANS64.TRYWAIT P0, [UR12+0x8], R21 ;  /* 0x00000815ff0075a7 */ /* 0x000f22000800014c */
[----:B------:R-:W-:Y:S02]  /*1eb0*/  UIMAD UR5, UR8, -0x12, UR5 ;  /* 0xffffffee080578a4 */ /* 0x000fe4000f8e0205 */
[----:B------:R-:W-:Y:S01]  /*1ec0*/  @UP1 ULOP3.LUT UR4, UR4, 0x1, UR8, 0x78, !UPT ;  /* 0x0000000104041892 */ /* 0x000fe2000f8e7808 */
[----:B01--4-:R-:W-:Y:S11]  /*1ed0*/  @!P0 BRA `(.L_x_29) ;  /* 0x0000004400d88947 */ /* 0x013ff60003800000 */
.L_x_131:
[----:B------:R-:W-:Y:S01]  /*1ee0*/  ULDC.64 UR8, c[0x0][0x6d0] ;  /* 0x0001b40000087ab9 */ /* 0x000fe20000000a00 */
[----:B------:R-:W-:Y:S02]  /*1ef0*/  IMAD.SHL.U32 R64, R6, 0x40, RZ ;  /* 0x0000004006407824 */ /* 0x000fe400078e00ff */
[----:B0-----:R-:W-:Y:S02]  /*1f00*/  IMAD R22, R60, UR8, RZ ;  /* 0x000000083c167c24 */ /* 0x001fe4000f8e02ff */
[C---:B------:R-:W-:Y:S01]  /*1f10*/  IMAD.WIDE.U32 R56, R5.reuse, UR8, R10 ;  /* 0x0000000805387c25 */ /* 0x040fe2000f8e000a */
[----:B------:R-:W-:Y:S01]  /*1f20*/  ULDC UR8, c[0x0][0x284] ;  /* 0x0000a10000087ab9 */ /* 0x000fe20000000800 */
[----:B------:R-:W-:Y:S02]  /*1f30*/  SHF.R.S32.HI R65, RZ, 0x1f, R64 ;  /* 0x0000001fff417819 */ /* 0x000fe40000011440 */
[----:B------:R-:W-:Y:S01]  /*1f40*/  IMAD.SHL.U32 R21, R4, 0x40, RZ ;  /* 0x0000004004157824 */ /* 0x000fe200078e00ff */
[C---:B------:R-:W-:Y:S01]  /*1f50*/  ISETP.GE.AND P0, PT, R64.reuse, UR8, PT ;  /* 0x0000000840007c0c */ /* 0x040fe2000bf06270 */
[----:B------:R-:W-:Y:S01]  /*1f60*/  IMAD R59, R5, UR9, R22 ;  /* 0x00000009053b7c24 */ /* 0x000fe2000f8e0216 */
[----:B------:R-:W-:Y:S01]  /*1f70*/  IADD3 R56, P1, R64, R56, RZ ;  /* 0x0000003840387210 */ /* 0x000fe20007f3e0ff */
[----:B------:R-:W-:Y:S01]  /*1f80*/  IMAD.WIDE R22, R16, 0x2, RZ ;  /* 0x0000000210167825 */ /* 0x000fe200078e02ff */
[----:B------:R-:W-:-:S02]  /*1f90*/  ISETP.GE.OR P0, PT, R21, R58, P0 ;  /* 0x0000003a1500720c */ /* 0x000fc40000706670 */
[----:B------:R-:W-:Y:S01]  /*1fa0*/  IADD3.X R57, R65, R57, R59, P1, !PT ;  /* 0x0000003941397210 */ /* 0x000fe20000ffe43b */
[----:B------:R-:W-:Y:S02]  /*1fb0*/  IMAD R6, R16, -0x2, R58 ;  /* 0xfffffffe10067824 */ /* 0x000fe400078e023a */
[----:B------:R-:W-:-:S04]  /*1fc0*/  IMAD.WIDE R66, R4, 0x40, R22 ;  /* 0x0000004004427825 */ /* 0x000fc800078e0216 */
[----:B------:R-:W-:-:S04]  /*1fd0*/  IMAD.IADD R4, R6, 0x1, -R21 ;  /* 0x0000000106047824 */ /* 0x000fc800078e0a15 */
[----:B------:R-:W-:Y:S05]  /*1fe0*/  @P0 BRA `(.L_x_30) ;  /* 0x0000002400900947 */ /* 0x000fea0003800000 */
[----:B------:R-:W0:Y:S01]  /*1ff0*/  LDC.64 R74, c[0x0][0x6c8] ;  /* 0x0001b200ff4a7b82 */ /* 0x000e220000000a00 */
[----:B---3-5:R-:W-:Y:S01]  /*2000*/  FSETP.NEU.AND P0, PT, R15, RZ, PT ;  /* 0x000000ff0f00720b */ /* 0x028fe20003f0d000 */
[----:B------:R-:W-:Y:S01]  /*2010*/  IMAD.IADD R70, R20, 0x1, -R64 ;  /* 0x0000000114467824 */ /* 0x000fe200078e0a40 */
[----:B------:R-:W-:Y:S01]  /*2020*/  ISETP.GT.AND P1, PT, R4, RZ, PT ;  /* 0x000000ff0400720c */ /* 0x000fe20003f24270 */
[----:B------:R-:W-:Y:S03]  /*2030*/  BSSY B0, `(.L_x_30) ;  /* 0x000025f000007945 */ /* 0x000fe60003800000 */
[----:B------:R-:W-:Y:S01]  /*2040*/  ISETP.GT.AND P5, PT, R70, RZ, P1 ;  /* 0x000000ff4600720c */ /* 0x000fe20000fa4270 */
[-C--:B0-----:R-:W-:Y:S02]  /*2050*/  IMAD R6, R67, R74.reuse, RZ ;  /* 0x0000004a43067224 */ /* 0x081fe400078e02ff */
[----:B------:R-:W-:-:S04]  /*2060*/  IMAD.WIDE.U32 R72, R66, R74, R56 ;  /* 0x0000004a42487225 */ /* 0x000fc800078e0038 */
[----:B------:R-:W-:-:S04]  /*2070*/  IMAD R21, R66, R75, R6 ;  /* 0x0000004b42157224 */ /* 0x000fc800078e0206 */
[----:B------:R-:W-:Y:S01]  /*2080*/  IMAD.IADD R61, R73, 0x1, R21 ;  /* 0x00000001493d7824 */ /* 0x000fe200078e0215 */
[----:B------:R-:W-:Y:S06]  /*2090*/  @!P0 BRA `(.L_x_31) ;  /* 0x0000001800a48947 */ /* 0x000fec0003800000 */
[----:B------:R-:W-:Y:S01]  /*20a0*/  ULDC.64 UR8, c[0x0][0x6b8] ;  /* 0x0001ae0000087ab9 */ /* 0x000fe20000000a00 */
[----:B------:R-:W-:Y:S01]  /*20b0*/  ULDC.64 UR24, c[0x0][0x6b0] ;  /* 0x0001ac0000187ab9 */ /* 0x000fe20000000a00 */
[----:B------:R-:W-:Y:S01]  /*20c0*/  IMAD.WIDE.U32 R22, R5, UR8, R10 ;  /* 0x0000000805167c25 */ /* 0x000fe2000f8e000a */
[----:B------:R-:W-:Y:S01]  /*20d0*/  ULDC.64 UR26, c[0x0][0x6a8] ;  /* 0x0001aa00001a7ab9 */ /* 0x000fe20000000a00 */
[----:B------:R-:W0:Y:S01]  /*20e0*/  LDC.64 R62, c[0x0][0x6b0] ;  /* 0x0001ac00ff3e7b82 */ /* 0x000e220000000a00 */
[----:B------:R-:W-:Y:S01]  /*20f0*/  ULDC.64 UR10, c[0x0][0x6c0] ;  /* 0x0001b000000a7ab9 */ /* 0x000fe20000000a00 */
[----:B------:R-:W-:Y:S01]  /*2100*/  IMAD R6, R60, UR8, RZ ;  /* 0x000000083c067c24 */ /* 0x000fe2000f8e02ff */
[----:B------:R-:W-:Y:S01]  /*2110*/  IADD3 R56, P0, R64, R22, RZ ;  /* 0x0000001640387210 */ /* 0x000fe20007f1e0ff */
[----:B------:R-:W-:Y:S02]  /*2120*/  IMAD R21, R67, UR24, RZ ;  /* 0x0000001843157c24 */ /* 0x000fe4000f8e02ff */
[----:B------:R-:W-:-:S02]  /*2130*/  IMAD R71, R5, UR9, R6 ;  /* 0x0000000905477c24 */ /* 0x000fc4000f8e0206 */
[----:B------:R-:W-:-:S03]  /*2140*/  IMAD R67, R66, UR25, R21 ;  /* 0x0000001942437c24 */ /* 0x000fc6000f8e0215 */
[----:B------:R-:W-:-:S03]  /*2150*/  IADD3.X R57, R65, R23, R71, P0, !PT ;  /* 0x0000001741397210 */ /* 0x000fc600007fe447 */
[----:B------:R-:W-:-:S04]  /*2160*/  IMAD.WIDE.U32 R22, R66, UR24, R56 ;  /* 0x0000001842167c25 */ /* 0x000fc8000f8e0038 */
[----:B------:R-:W-:Y:S01]  /*2170*/  IMAD.IADD R21, R23, 0x1, R67 ;  /* 0x0000000117157824 */ /* 0x000fe200078e0243 */
[----:B------:R-:W-:-:S04]  /*2180*/  LEA R58, P0, R22, UR26, 0x2 ;  /* 0x0000001a163a7c11 */ /* 0x000fc8000f8010ff */
[----:B------:R-:W-:-:S05]  /*2190*/  LEA.HI.X R59, R22, UR27, R21, 0x2, P0 ;  /* 0x0000001b163b7c11 */ /* 0x000fca00080f1415 */
[----:B------:R-:W3:Y:S01]  /*21a0*/  @P5 LDG.E.LTC128B R6, desc[UR18][R58.64] ;  /* 0x000000123a065981 */ /* 0x000ee2000c1e1920 */
[----:B------:R-:W-:Y:S01]  /*21b0*/  IMAD.WIDE.U32 R22, R66, UR24, R64 ;  /* 0x0000001842167c25 */ /* 0x000fe2000f8e0040 */
[----:B------:R-:W-:Y:S01]  /*21c0*/  LEA R60, P0, R72, UR10, 0x2 ;  /* 0x0000000a483c7c11 */ /* 0x000fe2000f8010ff */
[----:B------:R-:W-:Y:S01]  /*21d0*/  BSSY B1, `(.L_x_32) ;  /* 0x0000016000017945 */ /* 0x000fe20003800000 */
[----:B------:R-:W-:Y:S02]  /*21e0*/  IADD3 R22, P2, R10, R22, RZ ;  /* 0x000000160a167210 */ /* 0x000fe40007f5e0ff */
[----:B------:R-:W-:Y:S01]  /*21f0*/  LEA.HI.X R61, R72, UR11, R61, 0x2, P0 ;  /* 0x0000000b483d7c11 */ /* 0x000fe200080f143d */
[----:B0-----:R-:W-:Y:S01]  /*2200*/  IMAD.WIDE.U32 R72, R66, UR24, R62 ;  /* 0x0000001842487c25 */ /* 0x001fe2000f8e003e */
[----:B------:R-:W-:Y:S02]  /*2210*/  ISETP.GT.AND P0, PT, R4, 0x1, PT ;  /* 0x000000010400780c */ /* 0x000fe40003f04270 */
[----:B------:R-:W-:Y:S01]  /*2220*/  IADD3.X R23, R11, R67, R23, P2, !PT ;  /* 0x000000430b177210 */ /* 0x000fe200017fe417 */
[----:B------:R-:W-:Y:S01]  /*2230*/  IMAD.IADD R79, R67, 0x1, R73 ;  /* 0x00000001434f7824 */ /* 0x000fe200078e0249 */
[----:B------:R-:W-:-:S02]  /*2240*/  ISETP.GT.AND P2, PT, R70, RZ, P0 ;  /* 0x000000ff4600720c */ /* 0x000fc40000744270 */
[----:B------:R-:W-:Y:S01]  /*2250*/  LEA R62, P4, R74, R60, 0x2 ;  /* 0x0000003c4a3e7211 */ /* 0x000fe200078810ff */
[----:B------:R-:W-:-:S04]  /*2260*/  IMAD.WIDE.U32 R22, R5, UR8, R22 ;  /* 0x0000000805167c25 */ /* 0x000fc8000f8e0016 */
[----:B---3--:R-:W-:-:S04]  /*2270*/  FMUL R21, R6, R15 ;  /* 0x0000000f06157220 */ /* 0x008fc80000400000 */
[----:B--2---:R-:W-:Y:S01]  /*2280*/  FFMA R77, R24, R14, R21 ;  /* 0x0000000e184d7223 */ /* 0x004fe20000000015 */
[----:B------:R-:W-:Y:S01]  /*2290*/  IADD3 R24, P6, R56, R72, RZ ;  /* 0x0000004838187210 */ /* 0x000fe20007fde0ff */
[----:B------:R-:W-:-:S03]  /*22a0*/  IMAD.IADD R21, R71, 0x1, R23 ;  /* 0x0000000147157824 */ /* 0x000fc600078e0217 */
[----:B------:R0:W-:Y:S01]  /*22b0*/  @P5 STG.E desc[UR18][R60.64], R77 ;  /* 0x0000004d3c005986 */ /* 0x0001e2000c101912 */
[----:B------:R-:W-:Y:S01]  /*22c0*/  IMAD.X R57, R79, 0x1, R57, P6 ;  /* 0x000000014f397824 */ /* 0x000fe200030e0639 */
[----:B------:R-:W-:Y:S02]  /*22d0*/  LEA R66, P6, R22, UR26, 0x2 ;  /* 0x0000001a16427c11 */ /* 0x000fe4000f8c10ff */
[----:B------:R-:W-:Y:S02]  /*22e0*/  LEA R56, P5, R24, UR26, 0x2 ;  /* 0x0000001a18387c11 */ /* 0x000fe4000f8a10ff */
[----:B------:R-:W-:Y:S02]  /*22f0*/  LEA.HI.X R67, R22, UR27, R21, 0x2, P6 ;  /* 0x0000001b16437c11 */ /* 0x000fe4000b0f1415 */
[----:B------:R-:W-:Y:S01]  /*2300*/  LEA.HI.X R57, R24, UR27, R57, 0x2, P5 ;  /* 0x0000001b18397c11 */ /* 0x000fe2000a8f1439 */
[----:B------:R-:W-:Y:S08]  /*2310*/  @!P2 BRA `(.L_x_33) ;  /* 0x000000000004a947 */ /* 0x000ff00003800000 */
[----:B------:R1:W5:Y:S02]  /*2320*/  LDG.E.LTC128B R6, desc[UR18][R56.64] ;  /* 0x0000001238067981 */ /* 0x000364000c1e1920 */
.L_x_33:
[----:B------:R-:W-:Y:S05]  /*2330*/  BSYNC B1 ;  /* 0x0000000000017941 */ /* 0x000fea0003800000 */
.L_x_32:
[----:B-----5:R-:W-:Y:S01]  /*2340*/  FMUL R24, R6, R15 ;  /* 0x0000000f06187220 */ /* 0x020fe20000400000 */
[----:B------:R-:W-:Y:S01]  /*2350*/  LEA.HI.X R63, R74, R61, R75, 0x2, P4 ;  /* 0x0000003d4a3f7211 */ /* 0x000fe200020f144b */
[----:B------:R-:W-:Y:S01]  /*2360*/  BSSY B1, `(.L_x_34) ;  /* 0x0000008000017945 */ /* 0x000fe20003800000 */
[----:B------:R-:W-:Y:S01]  /*2370*/  ISETP.GT.AND P1, PT, R70, 0x8, P1 ;  /* 0x000000084600780c */ /* 0x000fe20000f24270 */
[----:B------:R-:W-:Y:S01]  /*2380*/  FFMA R25, R25, R14, R24 ;  /* 0x0000000e19197223 */ /* 0x000fe20000000018 */
[----:B------:R-:W-:-:S04]  /*2390*/  IADD3 R22, P5, P6, R10, R72, R64 ;  /* 0x000000480a167210 */ /* 0x000fc80007ebe040 */
[----:B------:R2:W-:Y:S01]  /*23a0*/  @P2 STG.E desc[UR18][R62.64], R25 ;  /* 0x000000193e002986 */ /* 0x0005e2000c101912 */
[----:B------:R-:W-:-:S06]  /*23b0*/  IADD3.X R23, R11, R79, R65, P5, P6 ;  /* 0x0000004f0b177210 */ /* 0x000fcc0002fec441 */
[----:B------:R-:W-:Y:S05]  /*23c0*/  @!P1 BRA `(.L_x_35) ;  /* 0x0000000000049947 */ /* 0x000fea0003800000 */
[----:B------:R3:W5:Y:S02]  /*23d0*/  LDG.E.LTC128B R6, desc[UR18][R66.64+0x20] ;  /* 0x0000201242067981 */ /* 0x000764000c1e1920 */
.L_x_35:
[----:B------:R-:W-:Y:S05]  /*23e0*/  BSYNC B1 ;  /* 0x0000000000017941 */ /* 0x000fea0003800000 */
.L_x_34:
[----:B------:R-:W-:-:S04]  /*23f0*/  IMAD.WIDE.U32 R22, R5, UR8, R22 ;  /* 0x0000000805167c25 */ /* 0x000fc8000f8e0016 */
[----:B-----5:R-:W-:Y:S01]  /*2400*/  FMUL R21, R6, R15 ;  /* 0x0000000f06157220 */ /* 0x020fe20000400000 */
[----:B------:R-:W-:Y:S01]  /*2410*/  ISETP.GT.AND P0, PT, R70, 0x8, P0 ;  /* 0x000000084600780c */ /* 0x000fe20000704270 */
[----:B------:R-:W-:Y:S01]  /*2420*/  USHF.L.U64.HI UR11, UR24, 0x5, UR25 ;  /* 0x00000005180b7899 */ /* 0x000fe20008010219 */
[----:B------:R-:W-:Y:S01]  /*2430*/  IMAD.IADD R5, R71, 0x1, R23 ;  /* 0x0000000147057824 */ /* 0x000fe200078e0217 */
[----:B------:R-:W-:Y:S01]  /*2440*/  LEA R24, P5, R22, UR26, 0x2 ;  /* 0x0000001a16187c11 */ /* 0x000fe2000f8a10ff */
[----:B------:R-:W-:Y:S01]  /*2450*/  FFMA R21, R26, R14, R21 ;  /* 0x0000000e1a157223 */ /* 0x000fe20000000015 */
[----:B------:R-:W-:Y:S01]  /*2460*/  @P1 IMAD.MOV.U32 R23, RZ, RZ, R61 ;  /* 0x000000ffff171224 */ /* 0x000fe200078e003d */
[----:B------:R-:W-:Y:S01]  /*2470*/  ISETP.GT.AND P2, PT, R4, 0x8, PT ;  /* 0x000000080400780c */ /* 0x000fe20003f44270 */
[----:B------:R-:W-:Y:S01]  /*2480*/  USHF.L.U32 UR10, UR24, 0x5, URZ ;  /* 0x00000005180a7899 */ /* 0x000fe2000800063f */
[----:B--2---:R-:W-:Y:S01]  /*2490*/  LEA.HI.X R25, R22, UR27, R5, 0x2, P5 ;  /* 0x0000001b16197c11 */ /* 0x004fe2000a8f1405 */
[----:B------:R-:W-:Y:S01]  /*24a0*/  @P1 IMAD.MOV.U32 R22, RZ, RZ, R60 ;  /* 0x000000ffff161224 */ /* 0x000fe200078e003c */
[----:B------:R-:W-:Y:S01]  /*24b0*/  BSSY B1, `(.L_x_36) ;  /* 0x0000005000017945 */ /* 0x000fe20003800000 */
[----:B------:R-:W-:-:S03]  /*24c0*/  ISETP.GT.AND P4, PT, R70, RZ, P2 ;  /* 0x000000ff4600720c */ /* 0x000fc60001784270 */
[----:B------:R2:W-:Y:S01]  /*24d0*/  @P1 STG.E desc[UR18][R22.64+0x20], R21 ;  /* 0x0000201516001986 */ /* 0x0005e2000c101912 */
[----:B------:R-:W-:Y:S09]  /*24e0*/  @!P0 BRA `(.L_x_37) ;  /* 0x0000000000048947 */ /* 0x000ff20003800000 */
[----:B------:R4:W5:Y:S02]  /*24f0*/  LDG.E.LTC128B R6, desc[UR18][R24.64+0x20] ;  /* 0x0000201218067981 */ /* 0x000964000c1e1920 */
.L_x_37:
[----:B------:R-:W-:Y:S05]  /*2500*/  BSYNC B1 ;  /* 0x0000000000017941 */ /* 0x000fea0003800000 */
.L_x_36:
[----:B--2--5:R-:W-:Y:S01]  /*2510*/  FMUL R22, R6, R15 ;  /* 0x0000000f06167220 */ /* 0x024fe20000400000 */
[----:B----4-:R-:W-:Y:S01]  /*2520*/  IADD3 R24, P1, R58, UR10, RZ ;  /* 0x0000000a3a187c10 */ /* 0x010fe2000ff3e0ff */
[----:B------:R-:W-:Y:S02]  /*2530*/  IMAD.MOV.U32 R72, RZ, RZ, R6 ;  /* 0x000000ffff487224 */ /* 0x000fe400078e0006 */
[----:B------:R-:W-:Y:S01]  /*2540*/  FFMA R21, R27, R14, R22 ;  /* 0x0000000e1b157223 */ /* 0x000fe20000000016 */
[----:B------:R-:W-:-:S04]  /*2550*/  IADD3.X R25, R59, UR11, RZ, P1, !PT ;  /* 0x0000000b3b197c10 */ /* 0x000fc80008ffe4ff */
[----:B------:R2:W-:Y:S04]  /*2560*/  @P0 STG.E desc[UR18][R62.64+0x20], R21 ;  /* 0x000020153e000986 */ /* 0x0005e8000c101912 */
[----:B------:R-:W4:Y:S01]  /*2570*/  @P4 LDG.E.LTC128B R72, desc[UR18][R24.64] ;  /* 0x0000001218484981 */ /* 0x000f22000c1e1920 */
[C---:B------:R-:W-:Y:S01]  /*2580*/  IMAD.SHL.U32 R22, R74.reuse, 0x20, RZ ;  /* 0x000000204a167824 */ /* 0x040fe200078e00ff */
[----:B------:R-:W-:Y:S01]  /*2590*/  SHF.L.U64.HI R6, R74, 0x5, R75 ;  /* 0x000000054a067819 */ /* 0x000fe2000001024b */
[----:B------:R-:W-:Y:S01]  /*25a0*/  BSSY B1, `(.L_x_38) ;  /* 0x000000c000017945 */ /* 0x000fe20003800000 */
[----:B------:R-:W-:Y:S02]  /*25b0*/  ISETP.GT.AND P0, PT, R4, 0x9, PT ;  /* 0x000000090400780c */ /* 0x000fe40003f04270 */
[----:B------:R-:W-:-:S02]  /*25c0*/  IADD3 R26, P5, R22, R60, RZ ;  /* 0x0000003c161a7210 */ /* 0x000fc40007fbe0ff */
[----:B------:R-:W-:-:S03]  /*25d0*/  ISETP.GT.AND P1, PT, R70, RZ, P0 ;  /* 0x000000ff4600720c */ /* 0x000fc60000724270 */
[----:B------:R-:W-:Y:S01]  /*25e0*/  IMAD.X R27, R6, 0x1, R61, P5 ;  /* 0x00000001061b7824 */ /* 0x000fe200028e063d */
[----:B------:R-:W-:-:S04]  /*25f0*/  IADD3 R64, P5, R56, UR10, RZ ;  /* 0x0000000a38407c10 */ /* 0x000fc8000ffbe0ff */
[----:B------:R-:W-:Y:S01]  /*2600*/  IADD3.X R65, R57, UR11, RZ, P5, !PT ;  /* 0x0000000b39417c10 */ /* 0x000fe2000affe4ff */
[----:B----4-:R-:W-:-:S04]  /*2610*/  FMUL R5, R72, R15 ;  /* 0x0000000f48057220 */ /* 0x010fc80000400000 */
[----:B------:R-:W-:-:S05]  /*2620*/  FFMA R5, R28, R14, R5 ;  /* 0x0000000e1c057223 */ /* 0x000fca0000000005 */
[----:B------:R2:W-:Y:S01]  /*2630*/  @P4 STG.E desc[UR18][R26.64], R5 ;  /* 0x000000051a004986 */ /* 0x0005e2000c101912 */
[----:B------:R-:W-:Y:S05]  /*2640*/  @!P1 BRA `(.L_x_39) ;  /* 0x0000000000049947 */ /* 0x000fea0003800000 */
[----:B------:R4:W5:Y:S02]  /*2650*/  LDG.E.LTC128B R72, desc[UR18][R64.64] ;  /* 0x0000001240487981 */ /* 0x000964000c1e1920 */
.L_x_39:
[----:B------:R-:W-:Y:S05]  /*2660*/  BSYNC B1 ;  /* 0x0000000000017941 */ /* 0x000fea0003800000 */
.L_x_38:
[----:B------:R-:W-:Y:S01]  /*2670*/  UIADD3 UR8, UP0, UR10, 0x20, URZ ;  /* 0x000000200a087890 */ /* 0x000fe2000ff1e03f */
[----:B------:R-:W-:Y:S01]  /*2680*/  ISETP.GT.AND P2, PT, R70, 0x8, P2 ;  /* 0x000000084600780c */ /* 0x000fe20001744270 */
[----:B-----5:R-:W-:Y:S01]  /*2690*/  FMUL R74, R72, R15 ;  /* 0x0000000f484a7220 */ /* 0x020fe20000400000 */
[----:B---3--:R-:W-:Y:S01]  /*26a0*/  IADD3 R66, P4, R22, R62, RZ ;  /* 0x0000003e16427210 */ /* 0x008fe20007f9e0ff */
[----:B------:R-:W-:Y:S02]  /*26b0*/  UIADD3.X UR9, URZ, UR11, URZ, UP0, !UPT ;  /* 0x0000000b3f097290 */ /* 0x000fe400087fe43f */
[----:B------:R-:W-:Y:S01]  /*26c0*/  IADD3 R28, P5, R58, UR8, RZ ;  /* 0x000000083a1c7c10 */ /* 0x000fe2000ffbe0ff */
[----:B------:R-:W-:Y:S01]  /*26d0*/  FFMA R71, R29, R14, R74 ;  /* 0x0000000e1d477223 */ /* 0x000fe2000000004a */
[----:B------:R-:W-:Y:S02]  /*26e0*/  IMAD.X R67, R6, 0x1, R63, P4 ;  /* 0x0000000106437824 */ /* 0x000fe400020e063f */
[----:B------:R-:W-:-:S03]  /*26f0*/  IADD3.X R29, R59, UR9, RZ, P5, !PT ;  /* 0x000000093b1d7c10 */ /* 0x000fc6000affe4ff */
[----:B------:R3:W-:Y:S04]  /*2700*/  @P1 STG.E desc[UR18][R66.64], R71 ;  /* 0x0000004742001986 */ /* 0x0007e8000c101912 */
[----:B------:R-:W4:Y:S01]  /*2710*/  @P2 LDG.E.LTC128B R72, desc[UR18][R28.64] ;  /* 0x000000121c482981 */ /* 0x000f22000c1e1920 */
[----:B--2---:R-:W-:Y:S01]  /*2720*/  IADD3 R21, P1, R22, 0x20, RZ ;  /* 0x0000002016157810 */ /* 0x004fe20007f3e0ff */
[----:B------:R-:W-:Y:S01]  /*2730*/  BSSY B1, `(.L_x_40) ;  /* 0x000000c000017945 */ /* 0x000fe20003800000 */
[----:B------:R-:W-:Y:S02]  /*2740*/  ISETP.GT.AND P4, PT, R70, 0x8, P0 ;  /* 0x000000084600780c */ /* 0x000fe40000784270 */
[----:B------:R-:W-:Y:S01]  /*2750*/  IADD3 R58, P5, R21, R60, RZ ;  /* 0x0000003c153a7210 */ /* 0x000fe20007fbe0ff */
[----:B------:R-:W-:Y:S01]  /*2760*/  IMAD.X R5, RZ, RZ, R6, P1 ;  /* 0x000000ffff057224 */ /* 0x000fe200008e0606 */
[----:B-1----:R-:W-:-:S03]  /*2770*/  IADD3 R56, P0, R56, UR8, RZ ;  /* 0x0000000838387c10 */ /* 0x002fc6000ff1e0ff */
[----:B------:R-:W-:Y:S01]  /*2780*/  IMAD.X R59, R5, 0x1, R61, P5 ;  /* 0x00000001053b7824 */ /* 0x000fe200028e063d */
[----:B------:R-:W-:Y:S01]  /*2790*/  IADD3.X R57, R57, UR9, RZ, P0, !PT ;  /* 0x0000000939397c10 */ /* 0x000fe200087fe4ff */
[----:B----4-:R-:W-:-:S04]  /*27a0*/  FMUL R23, R72, R15 ;  /* 0x0000000f48177220 */ /* 0x010fc80000400000 */
[----:B------:R-:W-:-:S05]  /*27b0*/  FFMA R23, R30, R14, R23 ;  /* 0x0000000e1e177223 */ /* 0x000fca0000000017 */
[----:B------:R3:W-:Y:S01]  /*27c0*/  @P2 STG.E desc[UR18][R58.64], R23 ;  /* 0x000000173a002986 */ /* 0x0007e2000c101912 */
[----:B------:R-:W-:Y:S05]  /*27d0*/  @!P4 BRA `(.L_x_41) ;  /* 0x000000000004c947 */ /* 0x000fea0003800000 */
[----:B------:R1:W5:Y:S02]  /*27e0*/  LDG.E.LTC128B R72, desc[UR18][R56.64] ;  /* 0x0000001238487981 */ /* 0x000364000c1e1920 */
.L_x_41:
[----:B------:R-:W-:Y:S05]  /*27f0*/  BSYNC B1 ;  /* 0x0000000000017941 */ /* 0x000fea0003800000 */
.L_x_40:
[----:B------:R-:W-:Y:S01]  /*2800*/  IADD3 R28, P2, R21, R62, RZ ;  /* 0x0000003e151c7210 */ /* 0x000fe20007f5e0ff */
[----:B-----5:R-:W-:Y:S01]  /*2810*/  FMUL R30, R72, R15 ;  /* 0x0000000f481e7220 */ /* 0x020fe20000400000 */
[C---:B------:R-:W-:Y:S01]  /*2820*/  ISETP.GT.AND P1, PT, R4.reuse, 0x10, PT ;  /* 0x000000100400780c */ /* 0x040fe20003f24270 */
[----:B------:R-:W-:Y:S01]  /*2830*/  BSSY B1, `(.L_x_42) ;  /* 0x000000b000017945 */ /* 0x000fe20003800000 */
[----:B------:R-:W-:Y:S01]  /*2840*/  ISETP.GT.AND P0, PT, R4, 0x11, PT ;  /* 0x000000110400780c */ /* 0x000fe20003f04270 */
[----:B---3--:R-:W-:Y:S01]  /*2850*/  FFMA R23, R31, R14, R30 ;  /* 0x0000000e1f177223 */ /* 0x008fe2000000001e */
[----:B------:R-:W-:Y:S01]  /*2860*/  IMAD.X R29, R5, 0x1, R63, P2 ;  /* 0x00000001051d7824 */ /* 0x000fe200010e063f */
[----:B------:R-:W-:Y:S02]  /*2870*/  ISETP.GT.AND P5, PT, R70, RZ, P1 ;  /* 0x000000ff4600720c */ /* 0x000fe40000fa4270 */
[----:B------:R-:W-:Y:S02]  /*2880*/  IADD3 R30, P2, R24, UR10, RZ ;  /* 0x0000000a181e7c10 */ /* 0x000fe4000ff5e0ff */
[----:B------:R2:W-:Y:S01]  /*2890*/  @P4 STG.E desc[UR18][R28.64], R23 ;  /* 0x000000171c004986 */ /* 0x0005e2000c101912 */
[----:B-1----:R-:W-:-:S02]  /*28a0*/  IADD3 R56, P6, R26, R22, RZ ;  /* 0x000000161a387210 */ /* 0x002fc40007fde0ff */
[----:B------:R-:W-:-:S06]  /*28b0*/  IADD3.X R31, R25, UR11, RZ, P2, !PT ;  /* 0x0000000b191f7c10 */ /* 0x000fcc00097fe4ff */
[----:B------:R-:W-:Y:S05]  /*28c0*/  @!P5 BRA `(.L_x_43) ;  /* 0x000000000004d947 */ /* 0x000fea0003800000 */
[----:B------:R1:W5:Y:S02]  /*28d0*/  LDG.E.LTC128B R72, desc[UR18][R30.64] ;  /* 0x000000121e487981 */ /* 0x000364000c1e1920 */
.L_x_43:
[----:B------:R-:W-:Y:S05]  /*28e0*/  BSYNC B1 ;  /* 0x0000000000017941 */ /* 0x000fea0003800000 */
.L_x_42:
[----:B--2--5:R-:W-:Y:S01]  /*28f0*/  FMUL R23, R72, R15 ;  /* 0x0000000f48177220 */ /* 0x024fe20000400000 */
[----:B------:R-:W-:Y:S01]  /*2900*/  IMAD.X R57, R27, 0x1, R6, P6 ;  /* 0x000000011b397824 */ /* 0x000fe200030e0606 */
[----:B------:R-:W-:Y:S01]  /*2910*/  ISETP.GT.AND P2, PT, R70, RZ, P0 ;  /* 0x000000ff4600720c */ /* 0x000fe20000744270 */
[----:B------:R-:W-:Y:S01]  /*2920*/  BSSY B1, `(.L_x_44) ;  /* 0x0000008000017945 */ /* 0x000fe20003800000 */
[----:B------:R-:W-:Y:S01]  /*2930*/  FFMA R23, R32, R14, R23 ;  /* 0x0000000e20177223 */ /* 0x000fe20000000017 */
[----:B------:R-:W-:Y:S02]  /*2940*/  IADD3 R28, P6, R64, UR10, RZ ;  /* 0x0000000a401c7c10 */ /* 0x000fe4000ffde0ff */
[----:B------:R-:W-:Y:S02]  /*2950*/  IADD3 R58, P4, R66, R22, RZ ;  /* 0x00000016423a7210 */ /* 0x000fe40007f9e0ff */
[----:B------:R2:W-:Y:S01]  /*2960*/  @P5 STG.E desc[UR18][R56.64], R23 ;  /* 0x0000001738005986 */ /* 0x0005e2000c101912 */
[----:B------:R-:W-:-:S05]  /*2970*/  IADD3.X R29, R65, UR11, RZ, P6, !PT ;  /* 0x0000000b411d7c10 */ /* 0x000fca000b7fe4ff */
[----:B------:R-:W-:Y:S05]  /*2980*/  @!P2 BRA `(.L_x_45) ;  /* 0x000000000004a947 */ /* 0x000fea0003800000 */
[----:B------:R3:W5:Y:S02]  /*2990*/  LDG.E.LTC128B R72, desc[UR18][R28.64] ;  /* 0x000000121c487981 */ /* 0x000764000c1e1920 */
.L_x_45:
[----:B------:R-:W-:Y:S05]  /*29a0*/  BSYNC B1 ;  /* 0x0000000000017941 */ /* 0x000fea0003800000 */
.L_x_44:
[----:B-----5:R-:W-:Y:S01]  /*29b0*/  FMUL R32, R72, R15 ;  /* 0x0000000f48207220 */ /* 0x020fe20000400000 */
[----:B------:R-:W-:Y:S01]  /*29c0*/  IMAD.X R59, R67, 0x1, R6, P4 ;  /* 0x00000001433b7824 */ /* 0x000fe200020e0606 */
[----:B------:R-:W-:Y:S01]  /*29d0*/  ISETP.GT.AND P1, PT, R70, 0x8, P1 ;  /* 0x000000084600780c */ /* 0x000fe20000f24270 */
        /* <DEDUP_REMOVED lines=8> */
.L_x_47:
[----:B------:R-:W-:Y:S05]  /*2a60*/  BSYNC B1 ;  /* 0x0000000000017941 */ /* 0x000fea0003800000 */
.L_x_46:
[----:B--2--5:R-:W-:Y:S01]  /*2a70*/  FMUL R23, R72, R15 ;  /* 0x0000000f48177220 */ /* 0x024fe20000400000 */
[----:B----4-:R-:W-:Y:S01]  /*2a80*/  IMAD.X R33, R5, 0x1, R27, P5 ;  /* 0x0000000105217824 */ /* 0x010fe200028e061b */
[----:B------:R-:W-:Y:S01]  /*2a90*/  ISETP.GT.AND P2, PT, R70, 0x8, P0 ;  /* 0x000000084600780c */ /* 0x000fe20000744270 */
[----:B------:R-:W-:Y:S01]  /*2aa0*/  BSSY B1, `(.L_x_48) ;  /* 0x0000007000017945 */ /* 0x000fe20003800000 */
[----:B------:R-:W-:Y:S01]  /*2ab0*/  FFMA R23, R34, R14, R23 ;  /* 0x0000000e22177223 */ /* 0x000fe20000000017 */
[----:B0-----:R-:W-:-:S04]  /*2ac0*/  IADD3 R24, P0, R64, UR8, RZ ;  /* 0x0000000840187c10 */ /* 0x001fc8000ff1e0ff */
[----:B------:R0:W-:Y:S01]  /*2ad0*/  @P1 STG.E desc[UR18][R32.64], R23 ;  /* 0x0000001720001986 */ /* 0x0001e2000c101912 */
[----:B------:R-:W-:-:S05]  /*2ae0*/  IADD3.X R25, R65, UR9, RZ, P0, !PT ;  /* 0x0000000941197c10 */ /* 0x000fca00087fe4ff */
[----:B------:R-:W-:Y:S05]  /*2af0*/  @!P2 BRA `(.L_x_49) ;  /* 0x000000000004a947 */ /* 0x000fea0003800000 */
[----:B------:R2:W5:Y:S02]  /*2b00*/  LDG.E.LTC128B R72, desc[UR18][R24.64] ;  /* 0x0000001218487981 */ /* 0x000564000c1e1920 */
.L_x_49:
[----:B------:R-:W-:Y:S05]  /*2b10*/  BSYNC B1 ;  /* 0x0000000000017941 */ /* 0x000fea0003800000 */
.L_x_48:
[----:B--2---:R-:W-:Y:S01]  /*2b20*/  IADD3 R24, P5, R21, R66, RZ ;  /* 0x0000004215187210 */ /* 0x004fe20007fbe0ff */
[----:B-----5:R-:W-:Y:S01]  /*2b30*/  FMUL R26, R72, R15 ;  /* 0x0000000f481a7220 */ /* 0x020fe20000400000 */
[C---:B------:R-:W-:Y:S01]  /*2b40*/  ISETP.GT.AND P1, PT, R4.reuse, 0x18, PT ;  /* 0x000000180400780c */ /* 0x040fe20003f24270 */
[----:B------:R-:W-:Y:S01]  /*2b50*/  BSSY B1, `(.L_x_50) ;  /* 0x000000b000017945 */ /* 0x000fe20003800000 */
[----:B------:R-:W-:Y:S01]  /*2b60*/  ISETP.GT.AND P0, PT, R4, 0x19, PT ;  /* 0x000000190400780c */ /* 0x000fe20003f04270 */
[----:B------:R-:W-:Y:S01]  /*2b70*/  FFMA R35, R35, R14, R26 ;  /* 0x0000000e23237223 */ /* 0x000fe2000000001a */
[----:B------:R-:W-:Y:S01]  /*2b80*/  IMAD.X R25, R5, 0x1, R67, P5 ;  /* 0x0000000105197824 */ /* 0x000fe200028e0643 */
[----:B------:R-:W-:Y:S02]  /*2b90*/  ISETP.GT.AND P4, PT, R70, RZ, P1 ;  /* 0x000000ff4600720c */ /* 0x000fe40000f84270 */
[----:B------:R-:W-:Y:S02]  /*2ba0*/  IADD3 R26, P6, R30, UR10, RZ ;  /* 0x0000000a1e1a7c10 */ /* 0x000fe4000ffde0ff */
[----:B------:R2:W-:Y:S01]  /*2bb0*/  @P2 STG.E desc[UR18][R24.64], R35 ;  /* 0x0000002318002986 */ /* 0x0005e2000c101912 */
[----:B0-----:R-:W-:-:S02]  /*2bc0*/  IADD3 R32, P5, R56, R22, RZ ;  /* 0x0000001638207210 */ /* 0x001fc40007fbe0ff */
[----:B------:R-:W-:-:S06]  /*2bd0*/  IADD3.X R27, R31, UR11, RZ, P6, !PT ;  /* 0x0000000b1f1b7c10 */ /* 0x000fcc000b7fe4ff */
[----:B------:R-:W-:Y:S05]  /*2be0*/  @!P4 BRA `(.L_x_51) ;  /* 0x000000000004c947 */ /* 0x000fea0003800000 */
[----:B------:R0:W5:Y:S02]  /*2bf0*/  LDG.E.LTC128B R72, desc[UR18][R26.64] ;  /* 0x000000121a487981 */ /* 0x000164000c1e1920 */
.L_x_51:
[----:B------:R-:W-:Y:S05]  /*2c00*/  BSYNC B1 ;  /* 0x0000000000017941 */ /* 0x000fea0003800000 */
.L_x_50:
[----:B-----5:R-:W-:Y:S01]  /*2c10*/  FMUL R23, R72, R15 ;  /* 0x0000000f48177220 */ /* 0x020fe20000400000 */
[----:B------:R-:W-:Y:S01]  /*2c20*/  IMAD.X R33, R57, 0x1, R6, P5 ;  /* 0x0000000139217824 */ /* 0x000fe200028e0606 */
[----:B------:R-:W-:Y:S01]  /*2c30*/  ISETP.GT.AND P2, PT, R70, RZ, P0 ;  /* 0x000000ff4600720c */ /* 0x000fe20000744270 */
[----:B------:R-:W-:Y:S01]  /*2c40*/  BSSY B1, `(.L_x_52) ;  /* 0x0000008000017945 */ /* 0x000fe20003800000 */
[----:B------:R-:W-:Y:S01]  /*2c50*/  FFMA R23, R36, R14, R23 ;  /* 0x0000000e24177223 */ /* 0x000fe20000000017 */
[----:B--2---:R-:W-:Y:S02]  /*2c60*/  IADD3 R24, P6, R28, UR10, RZ ;  /* 0x0000000a1c187c10 */ /* 0x004fe4000ffde0ff */
[----:B------:R-:W-:Y:S02]  /*2c70*/  IADD3 R34, P5, R58, R22, RZ ;  /* 0x000000163a227210 */ /* 0x000fe40007fbe0ff */
[----:B------:R2:W-:Y:S01]  /*2c80*/  @P4 STG.E desc[UR18][R32.64], R23 ;  /* 0x0000001720004986 */ /* 0x0005e2000c101912 */
[----:B------:R-:W-:-:S05]  /*2c90*/  IADD3.X R25, R29, UR11, RZ, P6, !PT ;  /* 0x0000000b1d197c10 */ /* 0x000fca000b7fe4ff */
[----:B------:R-:W-:Y:S05]  /*2ca0*/  @!P2 BRA `(.L_x_53) ;  /* 0x000000000004a947 */ /* 0x000fea0003800000 */
[----:B------:R4:W5:Y:S02]  /*2cb0*/  LDG.E.LTC128B R72, desc[UR18][R24.64] ;  /* 0x0000001218487981 */ /* 0x000964000c1e1920 */
.L_x_53:
[----:B------:R-:W-:Y:S05]  /*2cc0*/  BSYNC B1 ;  /* 0x0000000000017941 */ /* 0x000fea0003800000 */
.L_x_52:
[----:B-----5:R-:W-:Y:S01]  /*2cd0*/  FMUL R36, R72, R15 ;  /* 0x0000000f48247220 */ /* 0x020fe20000400000 */
[----:B------:R-:W-:Y:S01]  /*2ce0*/  IMAD.X R35, R59, 0x1, R6, P5 ;  /* 0x000000013b237824 */ /* 0x000fe200028e0606 */
[----:B------:R-:W-:Y:S01]  /*2cf0*/  ISETP.GT.AND P1, PT, R70, 0x8, P1 ;  /* 0x000000084600780c */ /* 0x000fe20000f24270 */
[----:B------:R-:W-:Y:S01]  /*2d00*/  BSSY B1, `(.L_x_54) ;  /* 0x0000008000017945 */ /* 0x000fe20003800000 */
[----:B------:R-:W-:Y:S01]  /*2d10*/  FFMA R37, R37, R14, R36 ;  /* 0x0000000e25257223 */ /* 0x000fe20000000024 */
[----:B-1----:R-:W-:Y:S02]  /*2d20*/  IADD3 R30, P4, R30, UR8, RZ ;  /* 0x000000081e1e7c10 */ /* 0x002fe4000ff9e0ff */
[----:B------:R-:W-:Y:S02]  /*2d30*/  IADD3 R36, P5, R56, R21, RZ ;  /* 0x0000001538247210 */ /* 0x000fe40007fbe0ff */
[----:B------:R1:W-:Y:S01]  /*2d40*/  @P2 STG.E desc[UR18][R34.64], R37 ;  /* 0x0000002522002986 */ /* 0x0003e2000c101912 */
[----:B------:R-:W-:-:S05]  /*2d50*/  IADD3.X R31, R31, UR9, RZ, P4, !PT ;  /* 0x000000091f1f7c10 */ /* 0x000fca000a7fe4ff */
[----:B------:R-:W-:Y:S05]  /*2d60*/  @!P1 BRA `(.L_x_55) ;  /* 0x0000000000049947 */ /* 0x000fea0003800000 */
[----:B------:R0:W5:Y:S02]  /*2d70*/  LDG.E.LTC128B R72, desc[UR18][R30.64] ;  /* 0x000000121e487981 */ /* 0x000164000c1e1920 */
.L_x_55:
[----:B------:R-:W-:Y:S05]  /*2d80*/  BSYNC B1 ;  /* 0x0000000000017941 */ /* 0x000fea0003800000 */
.L_x_54:
[----:B--2--5:R-:W-:Y:S01]  /*2d90*/  FMUL R23, R72, R15 ;  /* 0x0000000f48177220 */ /* 0x024fe20000400000 */
[----:B-1----:R-:W-:Y:S01]  /*2da0*/  IMAD.X R37, R57, 0x1, R5, P5 ;  /* 0x0000000139257824 */ /* 0x002fe200028e0605 */
[----:B------:R-:W-:Y:S01]  /*2db0*/  ISETP.GT.AND P2, PT, R70, 0x8, P0 ;  /* 0x000000084600780c */ /* 0x000fe20000744270 */
[----:B------:R-:W-:Y:S01]  /*2dc0*/  BSSY B1, `(.L_x_56) ;  /* 0x0000007000017945 */ /* 0x000fe20003800000 */
[----:B------:R-:W-:Y:S01]  /*2dd0*/  FFMA R23, R38, R14, R23 ;  /* 0x0000000e26177223 */ /* 0x000fe20000000017 */
[----:B---3--:R-:W-:-:S04]  /*2de0*/  IADD3 R28, P0, R28, UR8, RZ ;  /* 0x000000081c1c7c10 */ /* 0x008fc8000ff1e0ff */
[----:B------:R1:W-:Y:S01]  /*2df0*/  @P1 STG.E desc[UR18][R36.64], R23 ;  /* 0x0000001724001986 */ /* 0x0003e2000c101912 */
[----:B------:R-:W-:-:S05]  /*2e00*/  IADD3.X R29, R29, UR9, RZ, P0, !PT ;  /* 0x000000091d1d7c10 */ /* 0x000fca00087fe4ff */
[----:B------:R-:W-:Y:S05]  /*2e10*/  @!P2 BRA `(.L_x_57) ;  /* 0x000000000004a947 */ /* 0x000fea0003800000 */
[----:B------:R2:W5:Y:S02]  /*2e20*/  LDG.E.LTC128B R72, desc[UR18][R28.64] ;  /* 0x000000121c487981 */ /* 0x000564000c1e1920 */
.L_x_57:
[----:B------:R-:W-:Y:S05]  /*2e30*/  BSYNC B1 ;  /* 0x0000000000017941 */ /* 0x000fea0003800000 */
.L_x_56:
[----:B--2---:R-:W-:Y:S01]  /*2e40*/  IADD3 R28, P5, R58, R21, RZ ;  /* 0x000000153a1c7210 */ /* 0x004fe20007fbe0ff */
[----:B0----5:R-:W-:Y:S01]  /*2e50*/  FMUL R30, R72, R15 ;  /* 0x0000000f481e7220 */ /* 0x021fe20000400000 */
        /* <DEDUP_REMOVED lines=12> */
.L_x_59:
[----:B------:R-:W-:Y:S05]  /*2f20*/  BSYNC B1 ;  /* 0x0000000000017941 */ /* 0x000fea0003800000 */
.L_x_58:
[----:B-----5:R-:W-:Y:S01]  /*2f30*/  FMUL R23, R72, R15 ;  /* 0x0000000f48177220 */ /* 0x020fe20000400000 */
[----:B------:R-:W-:Y:S01]  /*2f40*/  IMAD.X R37, R33, 0x1, R6, P5 ;  /* 0x0000000121257824 */ /* 0x000fe200028e0606 */
[----:B------:R-:W-:Y:S01]  /*2f50*/  ISETP.GT.AND P2, PT, R70, RZ, P0 ;  /* 0x000000ff4600720c */ /* 0x000fe20000744270 */
[----:B------:R-:W-:Y:S01]  /*2f60*/  BSSY B1, `(.L_x_60) ;  /* 0x0000008000017945 */ /* 0x000fe20003800000 */
[----:B------:R-:W-:Y:S01]  /*2f70*/  FFMA R23, R40, R14, R23 ;  /* 0x0000000e28177223 */ /* 0x000fe20000000017 */
[----:B0-----:R-:W-:Y:S02]  /*2f80*/  IADD3 R28, P6, R24, UR10, RZ ;  /* 0x0000000a181c7c10 */ /* 0x001fe4000ffde0ff */
[----:B------:R-:W-:Y:S02]  /*2f90*/  IADD3 R38, P5, R34, R22, RZ ;  /* 0x0000001622267210 */ /* 0x000fe40007fbe0ff */
[----:B------:R0:W-:Y:S01]  /*2fa0*/  @P4 STG.E desc[UR18][R36.64], R23 ;  /* 0x0000001724004986 */ /* 0x0001e2000c101912 */
[----:B------:R-:W-:-:S05]  /*2fb0*/  IADD3.X R29, R25, UR11, RZ, P6, !PT ;  /* 0x0000000b191d7c10 */ /* 0x000fca000b7fe4ff */
[----:B------:R-:W-:Y:S05]  /*2fc0*/  @!P2 BRA `(.L_x_61) ;  /* 0x000000000004a947 */ /* 0x000fea0003800000 */
[----:B------:R2:W5:Y:S02]  /*2fd0*/  LDG.E.LTC128B R72, desc[UR18][R28.64] ;  /* 0x000000121c487981 */ /* 0x000564000c1e1920 */
.L_x_61:
[----:B------:R-:W-:Y:S05]  /*2fe0*/  BSYNC B1 ;  /* 0x0000000000017941 */ /* 0x000fea0003800000 */
.L_x_60:
        /* <DEDUP_REMOVED lines=11> */
.L_x_63:
[----:B------:R-:W-:Y:S05]  /*30a0*/  BSYNC B1 ;  /* 0x0000000000017941 */ /* 0x000fea0003800000 */
.L_x_62:
[----:B0----5:R-:W-:Y:S01]  /*30b0*/  FMUL R23, R72, R15 ;  /* 0x0000000f48177220 */ /* 0x021fe20000400000 */
[----:B---3--:R-:W-:Y:S01]  /*30c0*/  IMAD.X R41, R33, 0x1, R5, P5 ;  /* 0x0000000121297824 */ /* 0x008fe200028e0605 */
[----:B------:R-:W-:Y:S01]  /*30d0*/  ISETP.GT.AND P2, PT, R70, 0x8, P0 ;  /* 0x000000084600780c */ /* 0x000fe20000744270 */
[----:B------:R-:W-:Y:S01]  /*30e0*/  BSSY B1, `(.L_x_64) ;  /* 0x0000007000017945 */ /* 0x000fe20003800000 */
[----:B------:R-:W-:Y:S01]  /*30f0*/  FFMA R23, R42, R14, R23 ;  /* 0x0000000e2a177223 */ /* 0x000fe20000000017 */
[----:B----4-:R-:W-:-:S04]  /*3100*/  IADD3 R24, P0, R24, UR8, RZ ;  /* 0x0000000818187c10 */ /* 0x010fc8000ff1e0ff */
[----:B------:R0:W-:Y:S01]  /*3110*/  @P1 STG.E desc[UR18][R40.64], R23 ;  /* 0x0000001728001986 */ /* 0x0001e2000c101912 */
[----:B------:R-:W-:-:S05]  /*3120*/  IADD3.X R25, R25, UR9, RZ, P0, !PT ;  /* 0x0000000919197c10 */ /* 0x000fca00087fe4ff */
[----:B------:R-:W-:Y:S05]  /*3130*/  @!P2 BRA `(.L_x_65) ;  /* 0x000000000004a947 */ /* 0x000fea0003800000 */
[----:B------:R3:W5:Y:S02]  /*3140*/  LDG.E.LTC128B R72, desc[UR18][R24.64] ;  /* 0x0000001218487981 */ /* 0x000764000c1e1920 */
.L_x_65:
[----:B------:R-:W-:Y:S05]  /*3150*/  BSYNC B1 ;  /* 0x0000000000017941 */ /* 0x000fea0003800000 */
.L_x_64:
[----:B---3--:R-:W-:Y:S01]  /*3160*/  IADD3 R24, P5, R34, R21, RZ ;  /* 0x0000001522187210 */ /* 0x008fe20007fbe0ff */
        /* <DEDUP_REMOVED lines=9> */
[----:B------:R-:W-:-:S02]  /*3200*/  IADD3 R32, P5, R36, R22, RZ ;  /* 0x0000001624207210 */ /* 0x000fc40007fbe0ff */
[----:B------:R-:W-:-:S06]  /*3210*/  IADD3.X R27, R31, UR11, RZ, P6, !PT ;  /* 0x0000000b1f1b7c10 */ /* 0x000fcc000b7fe4ff */
[----:B------:R-:W-:Y:S05]  /*3220*/  @!P4 BRA `(.L_x_67) ;  /* 0x000000000004c947 */ /* 0x000fea0003800000 */
[----:B------:R4:W5:Y:S02]  /*3230*/  LDG.E.LTC128B R72, desc[UR18][R26.64] ;  /* 0x000000121a487981 */ /* 0x000964000c1e1920 */
.L_x_67:
[----:B------:R-:W-:Y:S05]  /*3240*/  BSYNC B1 ;  /* 0x0000000000017941 */ /* 0x000fea0003800000 */
.L_x_66:
[----:B0----5:R-:W-:Y:S01]  /*3250*/  FMUL R23, R72, R15 ;  /* 0x0000000f48177220 */ /* 0x021fe20000400000 */
[----:B------:R-:W-:Y:S01]  /*3260*/  IMAD.X R33, R37, 0x1, R6, P5 ;  /* 0x0000000125217824 */ /* 0x000fe200028e0606 */
[----:B------:R-:W-:Y:S01]  /*3270*/  ISETP.GT.AND P2, PT, R70, RZ, P0 ;  /* 0x000000ff4600720c */ /* 0x000fe20000744270 */
[----:B------:R-:W-:Y:S01]  /*3280*/  BSSY B1, `(.L_x_68) ;  /* 0x0000008000017945 */ /* 0x000fe20003800000 */
[----:B------:R-:W-:Y:S01]  /*3290*/  FFMA R23, R44, R14, R23 ;  /* 0x0000000e2c177223 */ /* 0x000fe20000000017 */
[----:B---3--:R-:W-:Y:S02]  /*32a0*/  IADD3 R24, P6, R28, UR10, RZ ;  /* 0x0000000a1c187c10 */ /* 0x008fe4000ffde0ff */
[----:B------:R-:W-:Y:S02]  /*32b0*/  IADD3 R34, P5, R38, R22, RZ ;  /* 0x0000001626227210 */ /* 0x000fe40007fbe0ff */
[----:B------:R0:W-:Y:S01]  /*32c0*/  @P4 STG.E desc[UR18][R32.64], R23 ;  /* 0x0000001720004986 */ /* 0x0001e2000c101912 */
[----:B------:R-:W-:-:S05]  /*32d0*/  IADD3.X R25, R29, UR11, RZ, P6, !PT ;  /* 0x0000000b1d197c10 */ /* 0x000fca000b7fe4ff */
[----:B------:R-:W-:Y:S05]  /*32e0*/  @!P2 BRA `(.L_x_69) ;  /* 0x000000000004a947 */ /* 0x000fea0003800000 */
[----:B------:R3:W5:Y:S02]  /*32f0*/  LDG.E.LTC128B R72, desc[UR18][R24.64] ;  /* 0x0000001218487981 */ /* 0x000764000c1e1920 */
.L_x_69:
[----:B------:R-:W-:Y:S05]  /*3300*/  BSYNC B1 ;  /* 0x0000000000017941 */ /* 0x000fea0003800000 */
.L_x_68:
        /* <DEDUP_REMOVED lines=11> */
.L_x_71:
[----:B------:R-:W-:Y:S05]  /*33c0*/  BSYNC B1 ;  /* 0x0000000000017941 */ /* 0x000fea0003800000 */
.L_x_70:
[----:B0----5:R-:W-:Y:S01]  /*33d0*/  FMUL R23, R72, R15 ;  /* 0x0000000f48177220 */ /* 0x021fe20000400000 */
[----:B------:R-:W-:Y:S01]  /*33e0*/  IMAD.X R41, R37, 0x1, R5, P5 ;  /* 0x0000000125297824 */ /* 0x000fe200028e0605 */
[----:B------:R-:W-:Y:S01]  /*33f0*/  ISETP.GT.AND P0, PT, R70, 0x8, P0 ;  /* 0x000000084600780c */ /* 0x000fe20000704270 */
[----:B------:R-:W-:Y:S01]  /*3400*/  BSSY B1, `(.L_x_72) ;  /* 0x0000007000017945 */ /* 0x000fe20003800000 */
[----:B------:R-:W-:Y:S01]  /*3410*/  FFMA R23, R46, R14, R23 ;  /* 0x0000000e2e177223 */ /* 0x000fe20000000017 */
[----:B--2---:R-:W-:-:S04]  /*3420*/  IADD3 R28, P2, R28, UR8, RZ ;  /* 0x000000081c1c7c10 */ /* 0x004fc8000ff5e0ff */
[----:B------:R0:W-:Y:S01]  /*3430*/  @P1 STG.E desc[UR18][R40.64], R23 ;  /* 0x0000001728001986 */ /* 0x0001e2000c101912 */
[----:B------:R-:W-:-:S05]  /*3440*/  IADD3.X R29, R29, UR9, RZ, P2, !PT ;  /* 0x000000091d1d7c10 */ /* 0x000fca00097fe4ff */
[----:B------:R-:W-:Y:S05]  /*3450*/  @!P0 BRA `(.L_x_73) ;  /* 0x0000000000048947 */ /* 0x000fea0003800000 */
[----:B------:R2:W5:Y:S02]  /*3460*/  LDG.E.LTC128B R72, desc[UR18][R28.64] ;  /* 0x000000121c487981 */ /* 0x000564000c1e1920 */
.L_x_73:
[----:B------:R-:W-:Y:S05]  /*3470*/  BSYNC B1 ;  /* 0x0000000000017941 */ /* 0x000fea0003800000 */
.L_x_72:
        /* <DEDUP_REMOVED lines=14> */
.L_x_75:
[----:B------:R-:W-:Y:S05]  /*3560*/  BSYNC B1 ;  /* 0x0000000000017941 */ /* 0x000fea0003800000 */
.L_x_74:
[----:B0----5:R-:W-:Y:S01]  /*3570*/  FMUL R23, R72, R15 ;  /* 0x0000000f48177220 */ /* 0x021fe20000400000 */
[----:B------:R-:W-:Y:S01]  /*3580*/  IMAD.X R37, R33, 0x1, R6, P6 ;  /* 0x0000000121257824 */ /* 0x000fe200030e0606 */
[----:B------:R-:W-:Y:S01]  /*3590*/  ISETP.GT.AND P2, PT, R70, RZ, P1 ;  /* 0x000000ff4600720c */ /* 0x000fe20000f44270 */
[----:B------:R-:W-:Y:S01]  /*35a0*/  BSSY B1, `(.L_x_76) ;  /* 0x0000007000017945 */ /* 0x000fe20003800000 */
[----:B------:R-:W-:Y:S01]  /*35b0*/  FFMA R23, R48, R14, R23 ;  /* 0x0000000e30177223 */ /* 0x000fe20000000017 */
[----:B------:R-:W-:-:S04]  /*35c0*/  IADD3 R40, P0, R24, UR10, RZ ;  /* 0x0000000a18287c10 */ /* 0x000fc8000ff1e0ff */
[----:B------:R0:W-:Y:S01]  /*35d0*/  @P5 STG.E desc[UR18][R36.64], R23 ;  /* 0x0000001724005986 */ /* 0x0001e2000c101912 */
[----:B------:R-:W-:-:S05]  /*35e0*/  IADD3.X R41, R25, UR11, RZ, P0, !PT ;  /* 0x0000000b19297c10 */ /* 0x000fca00087fe4ff */
[----:B------:R-:W-:Y:S05]  /*35f0*/  @!P2 BRA `(.L_x_77) ;  /* 0x000000000004a947 */ /* 0x000fea0003800000 */
[----:B------:R0:W5:Y:S02]  /*3600*/  LDG.E.LTC128B R72, desc[UR18][R40.64] ;  /* 0x0000001228487981 */ /* 0x000164000c1e1920 */
.L_x_77:
[----:B------:R-:W-:Y:S05]  /*3610*/  BSYNC B1 ;  /* 0x0000000000017941 */ /* 0x000fea0003800000 */
.L_x_76:
[----:B--2---:R-:W-:Y:S01]  /*3620*/  IADD3 R28, P5, R34, R22, RZ ;  /* 0x00000016221c7210 */ /* 0x004fe20007fbe0ff */
[----:B-----5:R-:W-:Y:S01]  /*3630*/  FMUL R38, R72, R15 ;  /* 0x0000000f48267220 */ /* 0x020fe20000400000 */
[----:B------:R-:W-:Y:S01]  /*3640*/  ISETP.GT.AND P4, PT, R70, 0x8, P4 ;  /* 0x000000084600780c */ /* 0x000fe20002784270 */
[----:B------:R-:W-:Y:S01]  /*3650*/  BSSY B1, `(.L_x_78) ;  /* 0x000000a000017945 */ /* 0x000fe20003800000 */
[----:B----4-:R-:W-:Y:S01]  /*3660*/  IADD3 R26, P6, R26, UR8, RZ ;  /* 0x000000081a1a7c10 */ /* 0x010fe2000ffde0ff */
[----:B------:R-:W-:Y:S01]  /*3670*/  FFMA R49, R49, R14, R38 ;  /* 0x0000000e31317223 */ /* 0x000fe20000000026 */
[----:B------:R-:W-:Y:S01]  /*3680*/  IMAD.X R29, R35, 0x1, R6, P5 ;  /* 0x00000001231d7824 */ /* 0x000fe200028e0606 */
[----:B------:R-:W-:Y:S02]  /*3690*/  ISETP.GT.AND P0, PT, R4, 0x38, PT ;  /* 0x000000380400780c */ /* 0x000fe40003f04270 */
[----:B------:R-:W-:Y:S02]  /*36a0*/  IADD3 R38, P5, R32, R21, RZ ;  /* 0x0000001520267210 */ /* 0x000fe40007fbe0ff */
[----:B------:R2:W-:Y:S01]  /*36b0*/  @P2 STG.E desc[UR18][R28.64], R49 ;  /* 0x000000311c002986 */ /* 0x0005e2000c101912 */
[----:B------:R-:W-:-:S03]  /*36c0*/  IADD3.X R27, R27, UR9, RZ, P6, !PT ;  /* 0x000000091b1b7c10 */ /* 0x000fc6000b7fe4ff */
[----:B------:R-:W-:Y:S07]  /*36d0*/  @!P4 BRA `(.L_x_79) ;  /* 0x000000000004c947 */ /* 0x000fee0003800000 */
[----:B------:R4:W5:Y:S02]  /*36e0*/  LDG.E.LTC128B R72, desc[UR18][R26.64] ;  /* 0x000000121a487981 */ /* 0x000964000c1e1920 */
.L_x_79:
[----:B------:R-:W-:Y:S05]  /*36f0*/  BSYNC B1 ;  /* 0x0000000000017941 */ /* 0x000fea0003800000 */
.L_x_78:
[----:B0----5:R-:W-:Y:S01]  /*3700*/  FMUL R23, R72, R15 ;  /* 0x0000000f48177220 */ /* 0x021fe20000400000 */
[----:B------:R-:W-:Y:S01]  /*3710*/  IMAD.X R39, R33, 0x1, R5, P5 ;  /* 0x0000000121277824 */ /* 0x000fe200028e0605 */
[----:B------:R-:W-:Y:S01]  /*3720*/  ISETP.GT.AND P1, PT, R70, 0x8, P1 ;  /* 0x000000084600780c */ /* 0x000fe20000f24270 */
[----:B------:R-:W-:Y:S01]  /*3730*/  BSSY B1, `(.L_x_80) ;  /* 0x0000008000017945 */ /* 0x000fe20003800000 */
[----:B------:R-:W-:Y:S01]  /*3740*/  FFMA R23, R50, R14, R23 ;  /* 0x0000000e32177223 */ /* 0x000fe20000000017 */
[----:B---3--:R-:W-:Y:S02]  /*3750*/  IADD3 R24, P5, R24, UR8, RZ ;  /* 0x0000000818187c10 */ /* 0x008fe4000ffbe0ff */
[----:B------:R-:W-:Y:S02]  /*3760*/  ISETP.GT.AND P2, PT, R4, 0x39, PT ;  /* 0x000000390400780c */ /* 0x000fe40003f44270 */
[----:B------:R0:W-:Y:S01]  /*3770*/  @P4 STG.E desc[UR18][R38.64], R23 ;  /* 0x0000001726004986 */ /* 0x0001e2000c101912 */
[----:B------:R-:W-:-:S05]  /*3780*/  IADD3.X R25, R25, UR9, RZ, P5, !PT ;  /* 0x0000000919197c10 */ /* 0x000fca000affe4ff */
[----:B------:R-:W-:Y:S05]  /*3790*/  @!P1 BRA `(.L_x_81) ;  /* 0x0000000000049947 */ /* 0x000fea0003800000 */
[----:B------:R3:W5:Y:S02]  /*37a0*/  LDG.E.LTC128B R72, desc[UR18][R24.64] ;  /* 0x0000001218487981 */ /* 0x000764000c1e1920 */
.L_x_81:
[----:B------:R-:W-:Y:S05]  /*37b0*/  BSYNC B1 ;  /* 0x0000000000017941 */ /* 0x000fea0003800000 */
.L_x_80:
[----:B---3--:R-:W-:Y:S01]  /*37c0*/  IADD3 R24, P6, R34, R21, RZ ;  /* 0x0000001522187210 */ /* 0x008fe20007fde0ff */
[----:B-----5:R-:W-:Y:S01]  /*37d0*/  FMUL R4, R72, R15 ;  /* 0x0000000f48047220 */ /* 0x020fe20000400000 */
[----:B------:R-:W-:Y:S01]  /*37e0*/  ISETP.GT.AND P4, PT, R70, RZ, P0 ;  /* 0x000000ff4600720c */ /* 0x000fe20000784270 */
[----:B------:R-:W-:Y:S01]  /*37f0*/  BSSY B1, `(.L_x_82) ;  /* 0x0000009000017945 */ /* 0x000fe20003800000 */
[----:B----4-:R-:W-:Y:S01]  /*3800*/  IADD3 R26, P5, R36, R22, RZ ;  /* 0x00000016241a7210 */ /* 0x010fe20007fbe0ff */
[----:B------:R-:W-:Y:S02]  /*3810*/  IMAD.X R25, R35, 0x1, R5, P6 ;  /* 0x0000000123197824 */ /* 0x000fe400030e0605 */
[----:B------:R-:W-:-:S05]  /*3820*/  FFMA R51, R51, R14, R4 ;  /* 0x0000000e33337223 */ /* 0x000fca0000000004 */
[----:B------:R3:W-:Y:S03]  /*3830*/  @P1 STG.E desc[UR18][R24.64], R51 ;  /* 0x0000003318001986 */ /* 0x0007e6000c101912 */
[----:B------:R-:W-:Y:S05]  /*3840*/  @!P4 BRA `(.L_x_83) ;  /* 0x00000000000cc947 */ /* 0x000fea0003800000 */
[----:B---3--:R-:W-:-:S04]  /*3850*/  IADD3 R24, P1, R30, UR10, RZ ;  /* 0x0000000a1e187c10 */ /* 0x008fc8000ff3e0ff */
[----:B------:R-:W-:-:S05]  /*3860*/  IADD3.X R25, R31, UR11, RZ, P1, !PT ;  /* 0x0000000b1f197c10 */ /* 0x000fca0008ffe4ff */
[----:B------:R4:W5:Y:S04]  /*3870*/  LDG.E.LTC128B R72, desc[UR18][R24.64] ;  /* 0x0000001218487981 */ /* 0x000968000c1e1920 */
.L_x_83:
[----:B------:R-:W-:Y:S05]  /*3880*/  BSYNC B1 ;  /* 0x0000000000017941 */ /* 0x000fea0003800000 */
.L_x_82:
[----:B0----5:R-:W-:Y:S01]  /*3890*/  FMUL R23, R72, R15 ;  /* 0x0000000f48177220 */ /* 0x021fe20000400000 */
[----:B------:R-:W-:Y:S01]  /*38a0*/  IMAD.X R27, R37, 0x1, R6, P5 ;  /* 0x00000001251b7824 */ /* 0x000fe200028e0606 */
[----:B------:R-:W-:Y:S01]  /*38b0*/  ISETP.GT.AND P1, PT, R70, RZ, P2 ;  /* 0x000000ff4600720c */ /* 0x000fe20001724270 */
[----:B------:R-:W-:Y:S01]  /*38c0*/  BSSY B1, `(.L_x_84) ;  /* 0x0000008000017945 */ /* 0x000fe20003800000 */
[----:B---34-:R-:W-:Y:S01]  /*38d0*/  FFMA R25, R52, R14, R23 ;  /* 0x0000000e34197223 */ /* 0x018fe20000000017 */
[----:B------:R-:W-:Y:S02]  /*38e0*/  IADD3 R24, P5, R28, R22, RZ ;  /* 0x000000161c187210 */ /* 0x000fe40007fbe0ff */
[----:B------:R-:W-:Y:S02]  /*38f0*/  IADD3 R22, P6, R40, UR10, RZ ;  /* 0x0000000a28167c10 */ /* 0x000fe4000ffde0ff */
[----:B------:R0:W-:Y:S02]  /*3900*/  @P4 STG.E desc[UR18][R26.64], R25 ;  /* 0x000000191a004986 */ /* 0x0001e4000c101912 */
[----:B------:R-:W-:-:S04]  /*3910*/  IADD3.X R23, R41, UR11, RZ, P6, !PT ;  /* 0x0000000b29177c10 */ /* 0x000fc8000b7fe4ff */
[----:B------:R-:W-:Y:S05]  /*3920*/  @!P1 BRA `(.L_x_85) ;  /* 0x0000000000049947 */ /* 0x000fea0003800000 */
[----:B------:R3:W5:Y:S02]  /*3930*/  LDG.E.LTC128B R72, desc[UR18][R22.64] ;  /* 0x0000001216487981 */ /* 0x000764000c1e1920 */
.L_x_85:
[----:B------:R-:W-:Y:S05]  /*3940*/  BSYNC B1 ;  /* 0x0000000000017941 */ /* 0x000fea0003800000 */
.L_x_84:
[----:B-----5:R-:W-:Y:S01]  /*3950*/  FMUL R4, R72, R15 ;  /* 0x0000000f48047220 */ /* 0x020fe20000400000 */
[----:B0-----:R-:W-:Y:S01]  /*3960*/  IMAD.X R25, R29, 0x1, R6, P5 ;  /* 0x000000011d197824 */ /* 0x001fe200028e0606 */
[----:B------:R-:W-:Y:S01]  /*3970*/  ISETP.GT.AND P0, PT, R70, 0x8, P0 ;  /* 0x000000084600780c */ /* 0x000fe20000704270 */
        /* <DEDUP_REMOVED lines=8> */
.L_x_87:
[----:B------:R-:W-:Y:S05]  /*3a00*/  BSYNC B1 ;  /* 0x0000000000017941 */ /* 0x000fea0003800000 */
.L_x_86:
[----:B------:R-:W-:Y:S01]  /*3a10*/  ISETP.GT.AND P2, PT, R70, 0x8, P2 ;  /* 0x000000084600780c */ /* 0x000fe20001744270 */
[----:B---3-5:R-:W-:Y:S01]  /*3a20*/  FMUL R23, R72, R15 ;  /* 0x0000000f48177220 */ /* 0x028fe20000400000 */
[----:B------:R-:W-:Y:S01]  /*3a30*/  IMAD.X R27, R37, 0x1, R5, P5 ;  /* 0x00000001251b7824 */ /* 0x000fe200028e0605 */
[----:B------:R-:W-:Y:S02]  /*3a40*/  BSSY B1, `(.L_x_88) ;  /* 0x0000007000017945 */ /* 0x000fe40003800000 */
[----:B0-----:R-:W-:-:S05]  /*3a50*/  FFMA R25, R54, R14, R23 ;  /* 0x0000000e36197223 */ /* 0x001fca0000000017 */
[----:B------:R0:W-:Y:S01]  /*3a60*/  @P0 STG.E desc[UR18][R26.64], R25 ;  /* 0x000000191a000986 */ /* 0x0001e2000c101912 */
[----:B------:R-:W-:-:S04]  /*3a70*/  IADD3 R22, P0, R40, UR8, RZ ;  /* 0x0000000828167c10 */ /* 0x000fc8000ff1e0ff */
[----:B------:R-:W-:Y:S01]  /*3a80*/  IADD3.X R23, R41, UR9, RZ, P0, !PT ;  /* 0x0000000929177c10 */ /* 0x000fe200087fe4ff */
[----:B------:R-:W-:Y:S08]  /*3a90*/  @!P2 BRA `(.L_x_89) ;  /* 0x000000000004a947 */ /* 0x000ff00003800000 */
[----:B------:R3:W5:Y:S02]  /*3aa0*/  LDG.E.LTC128B R72, desc[UR18][R22.64] ;  /* 0x0000001216487981 */ /* 0x000764000c1e1920 */
.L_x_89:
[----:B------:R-:W-:Y:S05]  /*3ab0*/  BSYNC B1 ;  /* 0x0000000000017941 */ /* 0x000fea0003800000 */
.L_x_88:
[----:B------:R-:W-:Y:S05]  /*3ac0*/  @!P2 BRA `(.L_x_90) ;  /* 0x0000000800d4a947 */ /* 0x000fea0003800000 */
[----:B------:R-:W-:Y:S01]  /*3ad0*/  IADD3 R4, P0, R28, R21, RZ ;  /* 0x000000151c047210 */ /* 0x000fe20007f1e0ff */
[----:B-----5:R-:W-:-:S04]  /*3ae0*/  FMUL R72, R72, R15 ;  /* 0x0000000f48487220 */ /* 0x020fc80000400000 */
[----:B------:R-:W-:Y:S02]  /*3af0*/  IMAD.X R5, R29, 0x1, R5, P0 ;  /* 0x000000011d057824 */ /* 0x000fe400000e0605 */
[----:B------:R-:W-:-:S05]  /*3b00*/  FFMA R55, R55, R14, R72 ;  /* 0x0000000e37377223 */ /* 0x000fca0000000048 */
[----:B------:R4:W-:Y:S01]  /*3b10*/  STG.E desc[UR18][R4.64], R55 ;  /* 0x0000003704007986 */ /* 0x0009e2000c101912 */
[----:B------:R-:W-:Y:S05]  /*3b20*/  BRA `(.L_x_90) ;  /* 0x0000000800bc7947 */ /* 0x000fea0003800000 */
.L_x_31:
[----:B------:R-:W-:Y:S01]  /*3b30*/  ULDC.64 UR8, c[0x0][0x6c0] ;  /* 0x0001b00000087ab9 */ /* 0x000fe20000000a00 */
[----:B------:R-:W-:Y:S01]  /*3b40*/  ISETP.GT.AND P2, PT, R4, 0x1, PT ;  /* 0x000000010400780c */ /* 0x000fe20003f44270 */
[-C--:B--2---:R-:W-:Y:S01]  /*3b50*/  FMUL R5, R24, R14.reuse ;  /* 0x0000000e18057220 */ /* 0x084fe20000400000 */
[----:B------:R-:W-:Y:S01]  /*3b60*/  LEA R22, P0, R72, UR8, 0x2 ;  /* 0x0000000848167c11 */ /* 0x000fe2000f8010ff */
[-C--:B------:R-:W-:Y:S01]  /*3b70*/  FMUL R21, R25, R14.reuse ;  /* 0x0000000e19157220 */ /* 0x080fe20000400000 */
[----:B------:R-:W-:Y:S01]  /*3b80*/  ISETP.GT.AND P4, PT, R70, RZ, P2 ;  /* 0x000000ff4600720c */ /* 0x000fe20001784270 */
[----:B------:R-:W-:Y:S01]  /*3b90*/  IMAD.SHL.U32 R63, R74, 0x20, RZ ;  /* 0x000000204a3f7824 */ /* 0x000fe200078e00ff */
[----:B------:R-:W-:Y:S01]  /*3ba0*/  LEA.HI.X R23, R72, UR9, R61, 0x2, P0 ;  /* 0x0000000948177c11 */ /* 0x000fe200080f143d */
[-C--:B------:R-:W-:Y:S01]  /*3bb0*/  FMUL R57, R26, R14.reuse ;  /* 0x0000000e1a397220 */ /* 0x080fe20000400000 */
[----:B------:R-:W-:Y:S01]  /*3bc0*/  ISETP.GT.AND P1, PT, R70, 0x8, P1 ;  /* 0x000000084600780c */ /* 0x000fe20000f24270 */
[----:B------:R-:W-:Y:S01]  /*3bd0*/  FMUL R59, R28, R14 ;  /* 0x0000000e1c3b7220 */ /* 0x000fe20000400000 */
[----:B------:R-:W-:Y:S01]  /*3be0*/  ISETP.GT.AND P0, PT, R4, 0x8, PT ;  /* 0x000000080400780c */ /* 0x000fe20003f04270 */
[----:B------:R0:W-:Y:S01]  /*3bf0*/  @P5 STG.E desc[UR18][R22.64], R5 ;  /* 0x0000000516005986 */ /* 0x0001e2000c101912 */
[----:B------:R-:W-:Y:S01]  /*3c00*/  LEA R24, P5, R74, R22, 0x2 ;  /* 0x000000164a187211 */ /* 0x000fe200078a10ff */
[-C--:B------:R-:W-:Y:S01]  /*3c10*/  FMUL R35, R35, R14.reuse ;  /* 0x0000000e23237220 */ /* 0x080fe20000400000 */
[----:B------:R-:W-:Y:S01]  /*3c20*/  ISETP.GT.AND P2, PT, R70, 0x8, P2 ;  /* 0x000000084600780c */ /* 0x000fe20001744270 */
[-C--:B------:R-:W-:Y:S01]  /*3c30*/  FMUL R37, R37, R14.reuse ;  /* 0x0000000e25257220 */ /* 0x080fe20000400000 */
[C-C-:B------:R-:W-:Y:S01]  /*3c40*/  LEA.HI.X R25, R74.reuse, R23, R75.reuse, 0x2, P5 ;  /* 0x000000174a197211 */ /* 0x140fe200028f144b */
[-C--:B------:R-:W-:Y:S01]  /*3c50*/  FMUL R39, R39, R14.reuse ;  /* 0x0000000e27277220 */ /* 0x080fe20000400000 */
[----:B------:R-:W-:Y:S01]  /*3c60*/  SHF.L.U64.HI R61, R74, 0x5, R75 ;  /* 0x000000054a3d7819 */ /* 0x000fe2000001024b */
[----:B------:R-:W-:Y:S01]  /*3c70*/  FMUL R41, R41, R14 ;  /* 0x0000000e29297220 */ /* 0x000fe20000400000 */
[----:B------:R-:W-:Y:S01]  /*3c80*/  ISETP.GT.AND P5, PT, R70, RZ, P0 ;  /* 0x000000ff4600720c */ /* 0x000fe200007a4270 */
[----:B------:R1:W-:Y:S01]  /*3c90*/  @P4 STG.E desc[UR18][R24.64], R21 ;  /* 0x0000001518004986 */ /* 0x0003e2000c101912 */
[----:B------:R-:W-:Y:S01]  /*3ca0*/  IADD3 R26, P4, R63, R22, RZ ;  /* 0x000000163f1a7210 */ /* 0x000fe20007f9e0ff */
[----:B0-----:R-:W-:Y:S01]  /*3cb0*/  FMUL R5, R27, R14 ;  /* 0x0000000e1b057220 */ /* 0x001fe20000400000 */
[----:B------:R-:W-:Y:S01]  /*3cc0*/  IADD3 R28, P6, R63, R24, RZ ;  /* 0x000000183f1c7210 */ /* 0x000fe20007fde0ff */
[----:B------:R0:W-:Y:S01]  /*3cd0*/  @P1 STG.E desc[UR18][R22.64+0x20], R57 ;  /* 0x0000203916001986 */ /* 0x0001e2000c101912 */
[----:B------:R-:W-:Y:S01]  /*3ce0*/  ISETP.GT.AND P1, PT, R4, 0x9, PT ;  /* 0x000000090400780c */ /* 0x000fe20003f24270 */
[----:B------:R-:W-:Y:S01]  /*3cf0*/  IMAD.X R27, R61, 0x1, R23, P4 ;  /* 0x000000013d1b7824 */ /* 0x000fe200020e0617 */
[C---:B------:R-:W-:Y:S01]  /*3d00*/  ISETP.GT.AND P0, PT, R70.reuse, 0x8, P0 ;  /* 0x000000084600780c */ /* 0x040fe20000704270 */
[----:B------:R2:W-:Y:S01]  /*3d10*/  @P2 STG.E desc[UR18][R24.64+0x20], R5 ;  /* 0x0000200518002986 */ /* 0x0005e2000c101912 */
[C---:B------:R-:W-:Y:S01]  /*3d20*/  ISETP.GT.AND P4, PT, R70.reuse, RZ, P1 ;  /* 0x000000ff4600720c */ /* 0x040fe20000f84270 */
[-C--:B------:R-:W-:Y:S01]  /*3d30*/  FMUL R43, R43, R14.reuse ;  /* 0x0000000e2b2b7220 */ /* 0x080fe20000400000 */
[----:B------:R-:W-:Y:S01]  /*3d40*/  IADD3 R65, P2, R63, 0x20, RZ ;  /* 0x000000203f417810 */ /* 0x000fe20007f5e0ff */
[----:B------:R3:W-:Y:S01]  /*3d50*/  @P5 STG.E desc[UR18][R26.64], R59 ;  /* 0x0000003b1a005986 */ /* 0x0007e2000c101912 */
[----:B-1----:R-:W-:Y:S01]  /*3d60*/  FMUL R21, R29, R14 ;  /* 0x0000000e1d157220 */ /* 0x002fe20000400000 */
[----:B------:R-:W-:Y:S01]  /*3d70*/  IMAD.X R29, R61, 0x1, R25, P6 ;  /* 0x000000013d1d7824 */ /* 0x000fe200030e0619 */
[----:B------:R-:W-:Y:S01]  /*3d80*/  ISETP.GT.AND P1, PT, R70, 0x8, P1 ;  /* 0x000000084600780c */ /* 0x000fe20000f24270 */
[----:B------:R-:W-:Y:S01]  /*3d90*/  IMAD.X R67, RZ, RZ, R61, P2 ;  /* 0x000000ffff437224 */ /* 0x000fe200010e063d */
[----:B0-----:R-:W-:Y:S01]  /*3da0*/  IADD3 R22, P5, R65, R22, RZ ;  /* 0x0000001641167210 */ /* 0x001fe20007fbe0ff */
[-C--:B------:R-:W-:Y:S01]  /*3db0*/  FMUL R57, R30, R14.reuse ;  /* 0x0000000e1e397220 */ /* 0x080fe20000400000 */
[----:B------:R-:W-:Y:S01]  /*3dc0*/  ISETP.GT.AND P2, PT, R4, 0x10, PT ;  /* 0x000000100400780c */ /* 0x000fe20003f44270 */
[----:B--2---:R-:W-:Y:S01]  /*3dd0*/  FMUL R5, R31, R14 ;  /* 0x0000000e1f057220 */ /* 0x004fe20000400000 */
[----:B------:R-:W-:Y:S01]  /*3de0*/  IADD3 R30, P6, R63, R26, RZ ;  /* 0x0000001a3f1e7210 */ /* 0x000fe20007fde0ff */
[----:B------:R-:W-:Y:S01]  /*3df0*/  IMAD.X R23, R67, 0x1, R23, P5 ;  /* 0x0000000143177824 */ /* 0x000fe200028e0617 */
[----:B------:R0:W-:Y:S01]  /*3e00*/  @P4 STG.E desc[UR18][R28.64], R21 ;  /* 0x000000151c004986 */ /* 0x0001e2000c101912 */
[----:B------:R-:W-:Y:S01]  /*3e10*/  IADD3 R24, P4, R65, R24, RZ ;  /* 0x0000001841187210 */ /* 0x000fe20007f9e0ff */
[----:B---3--:R-:W-:Y:S01]  /*3e20*/  FMUL R59, R32, R14 ;  /* 0x0000000e203b7220 */ /* 0x008fe20000400000 */
[----:B------:R-:W-:Y:S01]  /*3e30*/  ISETP.GT.AND P5, PT, R70, RZ, P2 ;  /* 0x000000ff4600720c */ /* 0x000fe200017a4270 */
[----:B------:R1:W-:Y:S01]  /*3e40*/  @P0 STG.E desc[UR18][R22.64], R57 ;  /* 0x0000003916000986 */ /* 0x0003e2000c101912 */
[----:B------:R-:W-:Y:S01]  /*3e50*/  ISETP.GT.AND P0, PT, R4, 0x11, PT ;  /* 0x000000110400780c */ /* 0x000fe20003f04270 */
[----:B------:R-:W-:-:S02]  /*3e60*/  IMAD.X R25, R67, 0x1, R25, P4 ;  /* 0x0000000143197824 */ /* 0x000fc400020e0619 */
[-C--:B------:R-:W-:Y:S01]  /*3e70*/  FMUL R45, R45, R14.reuse ;  /* 0x0000000e2d2d7220 */ /* 0x080fe20000400000 */
[----:B------:R-:W-:Y:S01]  /*3e80*/  IMAD.X R31, R61, 0x1, R27, P6 ;  /* 0x000000013d1f7824 */ /* 0x000fe200030e061b */
[C---:B------:R-:W-:Y:S01]  /*3e90*/  ISETP.GT.AND P4, PT, R70.reuse, RZ, P0 ;  /* 0x000000ff4600720c */ /* 0x040fe20000784270 */
[-C--:B------:R-:W-:Y:S01]  /*3ea0*/  FMUL R47, R47, R14.reuse ;  /* 0x0000000e2f2f7220 */ /* 0x080fe20000400000 */
[----:B------:R2:W-:Y:S01]  /*3eb0*/  @P1 STG.E desc[UR18][R24.64], R5 ;  /* 0x0000000518001986 */ /* 0x0005e2000c101912 */
[----:B------:R-:W-:Y:S01]  /*3ec0*/  ISETP.GT.AND P1, PT, R70, 0x8, P2 ;  /* 0x000000084600780c */ /* 0x000fe20001724270 */
[----:B0-----:R-:W-:Y:S01]  /*3ed0*/  FMUL R21, R33, R14 ;  /* 0x0000000e21157220 */ /* 0x001fe20000400000 */
[----:B------:R-:W-:Y:S01]  /*3ee0*/  IADD3 R32, P2, R63, R28, RZ ;  /* 0x0000001c3f207210 */ /* 0x000fe20007f5e0ff */
[----:B------:R-:W-:Y:S01]  /*3ef0*/  FMUL R49, R49, R14 ;  /* 0x0000000e31317220 */ /* 0x000fe20000400000 */
[----:B------:R-:W-:Y:S01]  /*3f00*/  @P5 STG.E desc[UR18][R30.64], R59 ;  /* 0x0000003b1e005986 */ /* 0x000fe2000c101912 */
[----:B-1----:R-:W-:Y:S01]  /*3f10*/  IADD3 R22, P5, R65, R26, RZ ;  /* 0x0000001a41167210 */ /* 0x002fe20007fbe0ff */
[-C--:B------:R-:W-:Y:S01]  /*3f20*/  FMUL R57, R34, R14.reuse ;  /* 0x0000000e22397220 */ /* 0x080fe20000400000 */
[----:B------:R-:W-:Y:S01]  /*3f30*/  IMAD.X R33, R61, 0x1, R29, P2 ;  /* 0x000000013d217824 */ /* 0x000fe200010e061d */
[----:B------:R-:W-:Y:S01]  /*3f40*/  ISETP.GT.AND P2, PT, R4, 0x18, PT ;  /* 0x000000180400780c */ /* 0x000fe20003f44270 */
[-C--:B------:R-:W-:Y:S01]  /*3f50*/  FMUL R51, R51, R14.reuse ;  /* 0x0000000e33337220 */ /* 0x080fe20000400000 */
[C---:B------:R-:W-:Y:S01]  /*3f60*/  ISETP.GT.AND P0, PT, R70.reuse, 0x8, P0 ;  /* 0x000000084600780c */ /* 0x040fe20000704270 */
[----:B------:R-:W-:Y:S01]  /*3f70*/  IMAD.X R23, R67, 0x1, R27, P5 ;  /* 0x0000000143177824 */ /* 0x000fe200028e061b */
[----:B------:R0:W-:Y:S01]  /*3f80*/  @P4 STG.E desc[UR18][R32.64], R21 ;  /* 0x0000001520004986 */ /* 0x0001e2000c101912 */
[----:B------:R-:W-:Y:S01]  /*3f90*/  ISETP.GT.AND P5, PT, R70, RZ, P2 ;  /* 0x000000ff4600720c */ /* 0x000fe200017a4270 */
[----:B--2---:R-:W-:Y:S01]  /*3fa0*/  FMUL R5, R36, R14 ;  /* 0x0000000e24057220 */ /* 0x004fe20000400000 */
[----:B------:R-:W-:Y:S01]  /*3fb0*/  IADD3 R24, P4, R65, R28, RZ ;  /* 0x0000001c41187210 */ /* 0x000fe20007f9e0ff */
[----:B------:R1:W-:Y:S01]  /*3fc0*/  @P1 STG.E desc[UR18][R22.64], R57 ;  /* 0x0000003916001986 */ /* 0x0003e2000c101912 */
[----:B------:R-:W-:Y:S01]  /*3fd0*/  IADD3 R26, P6, R63, R30, RZ ;  /* 0x0000001e3f1a7210 */ /* 0x000fe20007fde0ff */
[-C--:B------:R-:W-:Y:S01]  /*3fe0*/  FMUL R53, R53, R14.reuse ;  /* 0x0000000e35357220 */ /* 0x080fe20000400000 */
[----:B------:R-:W-:Y:S01]  /*3ff0*/  ISETP.GT.AND P1, PT, R4, 0x19, PT ;  /* 0x000000190400780c */ /* 0x000fe20003f24270 */
[----:B------:R-:W-:Y:S01]  /*4000*/  IMAD.X R25, R67, 0x1, R29, P4 ;  /* 0x0000000143197824 */ /* 0x000fe200020e061d */
[C---:B------:R-:W-:Y:S01]  /*4010*/  ISETP.GT.AND P2, PT, R70.reuse, 0x8, P2 ;  /* 0x000000084600780c */ /* 0x040fe20001744270 */
[----:B------:R-:W-:Y:S01]  /*4020*/  IMAD.X R27, R61, 0x1, R31, P6 ;  /* 0x000000013d1b7824 */ /* 0x000fe200030e061f */
[----:B------:R-:W-:Y:S01]  /*4030*/  ISETP.GT.AND P4, PT, R70, RZ, P1 ;  /* 0x000000ff4600720c */ /* 0x000fe20000f84270 */
[----:B0-----:R-:W-:Y:S01]  /*4040*/  FMUL R21, R38, R14 ;  /* 0x0000000e26157220 */ /* 0x001fe20000400000 */
[----:B------:R0:W-:Y:S01]  /*4050*/  @P0 STG.E desc[UR18][R24.64], R35 ;  /* 0x0000002318000986 */ /* 0x0001e2000c101912 */
[----:B------:R-:W-:Y:S01]  /*4060*/  IADD3 R28, P0, R63, R32, RZ ;  /* 0x000000203f1c7210 */ /* 0x000fe20007f1e0ff */
[----:B------:R-:W-:Y:S01]  /*4070*/  FMUL R55, R55, R14 ;  /* 0x0000000e37377220 */ /* 0x000fe20000400000 */
[----:B------:R-:W-:Y:S01]  /*4080*/  ISETP.GT.AND P1, PT, R70, 0x8, P1 ;  /* 0x000000084600780c */ /* 0x000fe20000f24270 */
[----:B------:R2:W-:Y:S01]  /*4090*/  @P5 STG.E desc[UR18][R26.64], R5 ;  /* 0x000000051a005986 */ /* 0x0005e2000c101912 */
[----:B-1----:R-:W-:Y:S01]  /*40a0*/  IADD3 R22, P5, R65, R30, RZ ;  /* 0x0000001e41167210 */ /* 0x002fe20007fbe0ff */
[----:B------:R-:W-:Y:S01]  /*40b0*/  IMAD.X R29, R61, 0x1, R33, P0 ;  /* 0x000000013d1d7824 */ /* 0x000fe200000e0621 */
[----:B------:R-:W-:-:S02]  /*40c0*/  ISETP.GT.AND P0, PT, R4, 0x20, PT ;  /* 0x000000200400780c */ /* 0x000fc40003f04270 */
[----:B------:R-:W-:Y:S01]  /*40d0*/  IADD3 R30, P6, R63, R26, RZ ;  /* 0x0000001a3f1e7210 */ /* 0x000fe20007fde0ff */
[----:B------:R-:W-:Y:S01]  /*40e0*/  IMAD.X R23, R67, 0x1, R31, P5 ;  /* 0x0000000143177824 */ /* 0x000fe200028e061f */
[----:B------:R-:W-:Y:S01]  /*40f0*/  @P4 STG.E desc[UR18][R28.64], R37 ;  /* 0x000000251c004986 */ /* 0x000fe2000c101912 */
[----:B0-----:R-:W-:Y:S01]  /*4100*/  IADD3 R24, P5, R65, R32, RZ ;  /* 0x0000002041187210 */ /* 0x001fe20007fbe0ff */
[-C--:B------:R-:W-:Y:S01]  /*4110*/  FMUL R35, R48, R14.reuse ;  /* 0x0000000e30237220 */ /* 0x080fe20000400000 */
[----:B------:R-:W-:Y:S01]  /*4120*/  ISETP.GT.AND P4, PT, R70, RZ, P0 ;  /* 0x000000ff4600720c */ /* 0x000fe20000784270 */
[----:B------:R0:W-:Y:S01]  /*4130*/  @P2 STG.E desc[UR18][R22.64], R21 ;  /* 0x0000001516002986 */ /* 0x0001e2000c101912 */
[----:B------:R-:W-:Y:S01]  /*4140*/  ISETP.GT.AND P2, PT, R4, 0x21, PT ;  /* 0x000000210400780c */ /* 0x000fe20003f44270 */
[----:B------:R-:W-:Y:S02]  /*4150*/  IMAD.X R25, R67, 0x1, R33, P5 ;  /* 0x0000000143197824 */ /* 0x000fe400028e0621 */
[----:B--2---:R-:W-:Y:S01]  /*4160*/  FMUL R5, R40, R14 ;  /* 0x0000000e28057220 */ /* 0x004fe20000400000 */
[----:B------:R-:W-:Y:S01]  /*4170*/  IMAD.X R31, R61, 0x1, R27, P6 ;  /* 0x000000013d1f7824 */ /* 0x000fe200030e061b */
[----:B------:R-:W-:Y:S01]  /*4180*/  ISETP.GT.AND P5, PT, R70, RZ, P2 ;  /* 0x000000ff4600720c */ /* 0x000fe200017a4270 */
[----:B------:R1:W-:Y:S01]  /*4190*/  @P1 STG.E desc[UR18][R24.64], R39 ;  /* 0x0000002718001986 */ /* 0x0003e2000c101912 */
[----:B------:R-:W-:-:S02]  /*41a0*/  IADD3 R32, P1, R63, R28, RZ ;  /* 0x0000001c3f207210 */ /* 0x000fc40007f3e0ff */
[C---:B------:R-:W-:Y:S02]  /*41b0*/  ISETP.GT.AND P0, PT, R70.reuse, 0x8, P0 ;  /* 0x000000084600780c */ /* 0x040fe40000704270 */
[----:B------:R2:W-:Y:S01]  /*41c0*/  @P4 STG.E desc[UR18][R30.64], R5 ;  /* 0x000000051e004986 */ /* 0x0005e2000c101912 */
[----:B0-----:R-:W-:Y:S01]  /*41d0*/  IADD3 R22, P4, R65, R26, RZ ;  /* 0x0000001a41167210 */ /* 0x001fe20007f9e0ff */
[----:B------:R-:W-:Y:S01]  /*41e0*/  IMAD.X R33, R61, 0x1, R29, P1 ;  /* 0x000000013d217824 */ /* 0x000fe200008e061d */
[----:B------:R-:W-:Y:S01]  /*41f0*/  ISETP.GT.AND P2, PT, R70, 0x8, P2 ;  /* 0x000000084600780c */ /* 0x000fe20001744270 */
[----:B------:R-:W-:Y:S01]  /*4200*/  FMUL R21, R42, R14 ;  /* 0x0000000e2a157220 */ /* 0x000fe20000400000 */
[----:B------:R-:W-:Y:S01]  /*4210*/  ISETP.GT.AND P1, PT, R4, 0x28, PT ;  /* 0x000000280400780c */ /* 0x000fe20003f24270 */
[----:B------:R-:W-:Y:S01]  /*4220*/  IMAD.X R23, R67, 0x1, R27, P4 ;  /* 0x0000000143177824 */ /* 0x000fe200020e061b */
[----:B------:R-:W-:Y:S01]  /*4230*/  @P5 STG.E desc[UR18][R32.64], R41 ;  /* 0x0000002920005986 */ /* 0x000fe2000c101912 */
[----:B-1----:R-:W-:-:S02]  /*4240*/  IADD3 R24, P5, R65, R28, RZ ;  /* 0x0000001c41187210 */ /* 0x002fc40007fbe0ff */
[----:B------:R-:W-:Y:S01]  /*4250*/  ISETP.GT.AND P4, PT, R70, RZ, P1 ;  /* 0x000000ff4600720c */ /* 0x000fe20000f84270 */
[----:B------:R0:W-:Y:S01]  /*4260*/  @P0 STG.E desc[UR18][R22.64], R21 ;  /* 0x0000001516000986 */ /* 0x0001e2000c101912 */
[----:B------:R-:W-:Y:S01]  /*4270*/  ISETP.GT.AND P0, PT, R4, 0x29, PT ;  /* 0x000000290400780c */ /* 0x000fe20003f04270 */
[----:B------:R-:W-:Y:S01]  /*4280*/  IMAD.X R25, R67, 0x1, R29, P5 ;  /* 0x0000000143197824 */ /* 0x000fe200028e061d */
[----:B------:R-:W-:Y:S01]  /*4290*/  IADD3 R26, P6, R63, R30, RZ ;  /* 0x0000001e3f1a7210 */ /* 0x000fe20007fde0ff */
[----:B--2---:R-:W-:Y:S01]  /*42a0*/  FMUL R5, R44, R14 ;  /* 0x0000000e2c057220 */ /* 0x004fe20000400000 */
[----:B------:R-:W-:Y:S02]  /*42b0*/  ISETP.GT.AND P5, PT, R70, RZ, P0 ;  /* 0x000000ff4600720c */ /* 0x000fe400007a4270 */
[----:B------:R1:W-:Y:S01]  /*42c0*/  @P2 STG.E desc[UR18][R24.64], R43 ;  /* 0x0000002b18002986 */ /* 0x0003e2000c101912 */
[----:B------:R-:W-:Y:S01]  /*42d0*/  IMAD.X R27, R61, 0x1, R31, P6 ;  /* 0x000000013d1b7824 */ /* 0x000fe200030e061f */
[----:B------:R-:W-:-:S02]  /*42e0*/  IADD3 R28, P2, R63, R32, RZ ;  /* 0x000000203f1c7210 */ /* 0x000fc40007f5e0ff */
[----:B------:R-:W-:Y:S01]  /*42f0*/  ISETP.GT.AND P1, PT, R70, 0x8, P1 ;  /* 0x000000084600780c */ /* 0x000fe20000f24270 */
[----:B0-----:R-:W-:Y:S01]  /*4300*/  FMUL R21, R46, R14 ;  /* 0x0000000e2e157220 */ /* 0x001fe20000400000 */
[----:B------:R-:W-:Y:S01]  /*4310*/  @P4 STG.E desc[UR18][R26.64], R5 ;  /* 0x000000051a004986 */ /* 0x000fe2000c101912 */
[----:B------:R-:W-:Y:S01]  /*4320*/  IADD3 R22, P4, R65, R30, RZ ;  /* 0x0000001e41167210 */ /* 0x000fe20007f9e0ff */
[----:B------:R-:W-:Y:S01]  /*4330*/  IMAD.X R29, R61, 0x1, R33, P2 ;  /* 0x000000013d1d7824 */ /* 0x000fe200010e0621 */
[----:B------:R-:W-:Y:S02]  /*4340*/  ISETP.GT.AND P0, PT, R70, 0x8, P0 ;  /* 0x000000084600780c */ /* 0x000fe40000704270 */
[----:B------:R-:W-:Y:S01]  /*4350*/  ISETP.GT.AND P2, PT, R4, 0x30, PT ;  /* 0x000000300400780c */ /* 0x000fe20003f44270 */
[----:B------:R-:W-:Y:S01]  /*4360*/  IMAD.X R23, R67, 0x1, R31, P4 ;  /* 0x0000000143177824 */ /* 0x000fe200020e061f */
[----:B------:R-:W-:Y:S01]  /*4370*/  @P5 STG.E desc[UR18][R28.64], R45 ;  /* 0x0000002d1c005986 */ /* 0x000fe2000c101912 */
[----:B-1----:R-:W-:-:S02]  /*4380*/  IADD3 R24, P5, R65, R32, RZ ;  /* 0x0000002041187210 */ /* 0x002fc40007fbe0ff */
[----:B------:R-:W-:Y:S01]  /*4390*/  ISETP.GT.AND P4, PT, R70, RZ, P2 ;  /* 0x000000ff4600720c */ /* 0x000fe20001784270 */
[----:B------:R0:W-:Y:S01]  /*43a0*/  @P1 STG.E desc[UR18][R22.64], R21 ;  /* 0x0000001516001986 */ /* 0x0001e2000c101912 */
[----:B------:R-:W-:Y:S01]  /*43b0*/  IADD3 R30, P6, R63, R26, RZ ;  /* 0x0000001a3f1e7210 */ /* 0x000fe20007fde0ff */
[----:B------:R-:W-:Y:S01]  /*43c0*/  IMAD.X R25, R67, 0x1, R33, P5 ;  /* 0x0000000143197824 */ /* 0x000fe200028e0621 */
[----:B------:R-:W-:-:S03]  /*43d0*/  ISETP.GT.AND P1, PT, R4, 0x31, PT ;  /* 0x000000310400780c */ /* 0x000fc60003f24270 */
[----:B------:R-:W-:Y:S01]  /*43e0*/  IMAD.X R31, R61, 0x1, R27, P6 ;  /* 0x000000013d1f7824 */ /* 0x000fe200030e061b */
[C---:B------:R-:W-:Y:S01]  /*43f0*/  ISETP.GT.AND P5, PT, R70.reuse, RZ, P1 ;  /* 0x000000ff4600720c */ /* 0x040fe20000fa4270 */
[----:B------:R1:W-:Y:S01]  /*4400*/  @P0 STG.E desc[UR18][R24.64], R47 ;  /* 0x0000002f18000986 */ /* 0x0003e2000c101912 */
[----:B------:R-:W-:Y:S02]  /*4410*/  ISETP.GT.AND P6, PT, R70, 0x8, P2 ;  /* 0x000000084600780c */ /* 0x000fe400017c4270 */
[----:B------:R-:W-:Y:S01]  /*4420*/  IADD3 R32, P0, R63, R28, RZ ;  /* 0x0000001c3f207210 */ /* 0x000fe20007f1e0ff */
[----:B------:R2:W-:Y:S01]  /*4430*/  @P4 STG.E desc[UR18][R30.64], R35 ;  /* 0x000000231e004986 */ /* 0x0005e2000c101912 */
[----:B0-----:R-:W-:Y:S01]  /*4440*/  IADD3 R22, P2, R65, R26, RZ ;  /* 0x0000001a41167210 */ /* 0x001fe20007f5e0ff */
[----:B------:R-:W-:Y:S01]  /*4450*/  FMUL R21, R50, R14 ;  /* 0x0000000e32157220 */ /* 0x000fe20000400000 */
[----:B------:R-:W-:Y:S01]  /*4460*/  ISETP.GT.AND P1, PT, R70, 0x8, P1 ;  /* 0x000000084600780c */ /* 0x000fe20000f24270 */
[----:B------:R-:W-:Y:S01]  /*4470*/  IMAD.X R33, R61, 0x1, R29, P0 ;  /* 0x000000013d217824 */ /* 0x000fe200000e061d */
[C---:B------:R-:W-:Y:S01]  /*4480*/  ISETP.GT.AND P0, PT, R4.reuse, 0x38, PT ;  /* 0x000000380400780c */ /* 0x040fe20003f04270 */
[----:B------:R-:W-:Y:S01]  /*4490*/  IMAD.X R23, R67, 0x1, R27, P2 ;  /* 0x0000000143177824 */ /* 0x000fe200010e061b */
[----:B------:R-:W-:-:S02]  /*44a0*/  ISETP.GT.AND P2, PT, R4, 0x39, PT ;  /* 0x000000390400780c */ /* 0x000fc40003f44270 */
[----:B------:R-:W-:Y:S01]  /*44b0*/  IADD3 R4, P4, R65, R28, RZ ;  /* 0x0000001c41047210 */ /* 0x000fe20007f9e0ff */
[----:B------:R-:W-:Y:S01]  /*44c0*/  @P5 STG.E desc[UR18][R32.64], R49 ;  /* 0x0000003120005986 */ /* 0x000fe2000c101912 */
[----:B-1----:R-:W-:-:S03]  /*44d0*/  IADD3 R24, P5, R63, R30, RZ ;  /* 0x0000001e3f187210 */ /* 0x002fc60007fbe0ff */
[----:B------:R-:W-:Y:S01]  /*44e0*/  IMAD.X R5, R67, 0x1, R29, P4 ;  /* 0x0000000143057824 */ /* 0x000fe200020e061d */
[----:B------:R-:W-:Y:S01]  /*44f0*/  IADD3 R28, P4, R65, R30, RZ ;  /* 0x0000001e411c7210 */ /* 0x000fe20007f9e0ff */
[----:B------:R0:W-:Y:S01]  /*4500*/  @P6 STG.E desc[UR18][R22.64], R21 ;  /* 0x0000001516006986 */ /* 0x0001e2000c101912 */
[--C-:B------:R-:W-:Y:S01]  /*4510*/  IMAD.X R25, R61, 0x1, R31.reuse, P5 ;  /* 0x000000013d197824 */ /* 0x100fe200028e061f */
[C---:B------:R-:W-:Y:S02]  /*4520*/  ISETP.GT.AND P6, PT, R70.reuse, RZ, P0 ;  /* 0x000000ff4600720c */ /* 0x040fe400007c4270 */
[----:B------:R-:W-:Y:S01]  /*4530*/  IADD3 R26, P5, R63, R32, RZ ;  /* 0x000000203f1a7210 */ /* 0x000fe20007fbe0ff */
[----:B------:R-:W-:Y:S01]  /*4540*/  IMAD.X R29, R67, 0x1, R31, P4 ;  /* 0x00000001431d7824 */ /* 0x000fe200020e061f */
[----:B------:R-:W-:Y:S01]  /*4550*/  ISETP.GT.AND P4, PT, R70, RZ, P2 ;  /* 0x000000ff4600720c */ /* 0x000fe20001784270 */
[----:B--2---:R-:W-:Y:S01]  /*4560*/  FMUL R31, R54, R14 ;  /* 0x0000000e361f7220 */ /* 0x004fe20000400000 */
[C---:B------:R-:W-:Y:S01]  /*4570*/  ISETP.GT.AND P0, PT, R70.reuse, 0x8, P0 ;  /* 0x000000084600780c */ /* 0x040fe20000704270 */
[----:B------:R-:W-:Y:S01]  /*4580*/  IMAD.X R27, R61, 0x1, R33, P5 ;  /* 0x000000013d1b7824 */ /* 0x000fe200028e0621 */
[----:B------:R-:W-:Y:S01]  /*4590*/  ISETP.GT.AND P2, PT, R70, 0x8, P2 ;  /* 0x000000084600780c */ /* 0x000fe20001744270 */
[----:B------:R1:W-:Y:S01]  /*45a0*/  @P1 STG.E desc[UR18][R4.64], R51 ;  /* 0x0000003304001986 */ /* 0x0003e2000c101912 */
[----:B0-----:R-:W-:Y:S01]  /*45b0*/  IADD3 R22, P5, R65, R32, RZ ;  /* 0x0000002041167210 */ /* 0x001fe20007fbe0ff */
[----:B------:R-:W-:-:S04]  /*45c0*/  FMUL R21, R52, R14 ;  /* 0x0000000e34157220 */ /* 0x000fc80000400000 */
[----:B------:R-:W-:Y:S01]  /*45d0*/  IMAD.X R23, R67, 0x1, R33, P5 ;  /* 0x0000000143177824 */ /* 0x000fe200028e0621 */
[----:B------:R1:W-:Y:S04]  /*45e0*/  @P6 STG.E desc[UR18][R24.64], R21 ;  /* 0x0000001518006986 */ /* 0x0003e8000c101912 */
[----:B------:R1:W-:Y:S04]  /*45f0*/  @P4 STG.E desc[UR18][R26.64], R53 ;  /* 0x000000351a004986 */ /* 0x0003e8000c101912 */
[----:B------:R1:W-:Y:S04]  /*4600*/  @P0 STG.E desc[UR18][R28.64], R31 ;  /* 0x0000001f1c000986 */ /* 0x0003e8000c101912 */
[----:B------:R1:W-:Y:S02]  /*4610*/  @P2 STG.E desc[UR18][R22.64], R55 ;  /* 0x0000003716002986 */ /* 0x0003e4000c101912 */
.L_x_90:
[----:B------:R-:W-:Y:S05]  /*4620*/  BSYNC B0 ;  /* 0x0000000000007941 */ /* 0x000fea0003800000 */
.L_x_30:
[C---:B------:R-:W-:Y:S01]  /*4630*/  LEA R2, P0, R8.reuse, R2, 0x1 ;  /* 0x0000000208027211 */ /* 0x040fe200078008ff */
[----:B------:R-:W-:Y:S01]  /*4640*/  ULDC.64 UR8, c[0x0][0x750] ;  /* 0x0001d40000087ab9 */ /* 0x000fe20000000a00 */
[----:B-1--4-:R-:W-:Y:S01]  /*4650*/  IMAD.U32 R4, RZ, RZ, UR13 ;  /* 0x0000000dff047e24 */ /* 0x012fe2000f8e00ff */
[----:B------:R-:W-:Y:S01]  /*4660*/  PRMT R21, RZ, 0x7610, R21 ;  /* 0x00007610ff157816 */ /* 0x000fe20000000015 */
[----:B------:R-:W-:Y:S01]  /*4670*/  IMAD.MOV.U32 R6, RZ, RZ, -0x1 ;  /* 0xffffffffff067424 */ /* 0x000fe200078e00ff */
[----:B------:R-:W-:Y:S01]  /*4680*/  LEA.HI.X R3, R8, R3, R0, 0x1, P0 ;  /* 0x0000000308037211 */ /* 0x000fe200000f0c00 */
[----:B------:R1:W-:Y:S01]  /*4690*/  SYNCS.ARRIVE.TRANS64.A1T0 RZ, [R4+UR21], RZ ;  /* 0x000000ff04ff79a7 */ /* 0x0003e20008100015 */
[----:B------:R-:W-:Y:S01]  /*46a0*/  ISETP.GE.U32.AND P0, PT, R2, UR8, PT ;  /* 0x0000000802007c0c */ /* 0x000fe2000bf06070 */
[----:B------:R-:W-:-:S03]  /*46b0*/  IMAD.MOV.U32 R5, RZ, RZ, -0x1 ;  /* 0xffffffffff057424 */ /* 0x000fc600078e00ff */
[----:B------:R-:W-:Y:S01]  /*46c0*/  ISETP.GE.U32.AND.EX P0, PT, R3, UR9, PT, P0 ;  /* 0x0000000903007c0c */ /* 0x000fe2000bf06100 */
[----:B-1----:R-:W-:-:S12]  /*46d0*/  IMAD.MOV.U32 R4, RZ, RZ, -0x1 ;  /* 0xffffffffff047424 */ /* 0x002fd800078e00ff */
[----:B------:R-:W-:Y:S05]  /*46e0*/  @P0 BRA `(.L_x_91) ;  /* 0x0000000400640947 */ /* 0x000fea0003800000 */
[----:B------:R-:W1:Y:S01]  /*46f0*/  S2R R32, SR_CTAID.X ;  /* 0x0000000000207919 */ /* 0x000e620000002500 */
[----:B0-----:R-:W0:Y:S01]  /*4700*/  LDC.64 R26, c[0x0][0x728] ;  /* 0x0001ca00ff1a7b82 */ /* 0x001e220000000a00 */
[----:B------:R-:W-:Y:S01]  /*4710*/  ULDC UR8, c[0x0][0x150] ;  /* 0x0000540000087ab9 */ /* 0x000fe20000000800 */
[----:B------:R-:W-:Y:S01]  /*4720*/  IMAD.MOV.U32 R24, RZ, RZ, R2 ;  /* 0x000000ffff187224 */ /* 0x000fe200078e0002 */
[----:B------:R-:W4:Y:S01]  /*4730*/  S2R R34, SR_CTAID.Y ;  /* 0x0000000000227919 */ /* 0x000f220000002600 */
[----:B------:R-:W-:-:S04]  /*4740*/  IMAD.MOV.U32 R25, RZ, RZ, R3 ;  /* 0x000000ffff197224 */ /* 0x000fc800078e0003 */
[----:B------:R-:W2:Y:S08]  /*4750*/  LDC R35, c[0x0][0x144] ;  /* 0x00005100ff237b82 */ /* 0x000eb00000000800 */
[----:B------:R-:W2:Y:S08]  /*4760*/  LDC R6, c[0x0][0x730] ;  /* 0x0001cc00ff067b82 */ /* 0x000eb00000000800 */
[----:B------:R-:W2:Y:S01]  /*4770*/  LDC.64 R30, c[0x0][0x720] ;  /* 0x0001c800ff1e7b82 */ /* 0x000ea20000000a00 */
[----:B0-----:R-:W-:-:S04]  /*4780*/  ISETP.NE.U32.AND P0, PT, R26, RZ, PT ;  /* 0x000000ff1a00720c */ /* 0x001fc80003f05070 */
[----:B------:R-:W-:Y:S02]  /*4790*/  ISETP.NE.AND.EX P0, PT, R27, RZ, PT, P0 ;  /* 0x000000ff1b00720c */ /* 0x000fe40003f05300 */
[----:B-1----:R-:W-:-:S05]  /*47a0*/  I2FP.F32.U32 R4, R32 ;  /* 0x0000002000047245 */ /* 0x002fca0000201000 */
[----:B------:R-:W-:-:S04]  /*47b0*/  FMUL R4, R4, UR8 ;  /* 0x0000000804047c20 */ /* 0x000fc80008400000 */
[----:B------:R0:W1:Y:S02]  /*47c0*/  F2I.U32.TRUNC.NTZ R33, R4 ;  /* 0x0000000400217305 */ /* 0x000064000020f000 */
[----:B----4-:R-:W-:Y:S05]  /*47d0*/  @!P0 BRA `(.L_x_92) ;  /* 0x0000000000288947 */ /* 0x010fea0003800000 */
[----:B------:R-:W4:Y:S02]  /*47e0*/  LDC R5, c[0x0][0x734] ;  /* 0x0001cd00ff057b82 */ /* 0x000f240000000800 */
[----:B----4-:R-:W-:-:S05]  /*47f0*/  IADD3 R21, P0, R2, R5, RZ ;  /* 0x0000000502157210 */ /* 0x010fca0007f1e0ff */
[----:B--2---:R-:W-:-:S04]  /*4800*/  IMAD.X R29, RZ, RZ, R3, P0 ;  /* 0x000000ffff1d7224 */ /* 0x004fc800000e0603 */
[----:B0-----:R-:W-:-:S04]  /*4810*/  IMAD.WIDE.U32 R4, R29, R26, RZ ;  /* 0x0000001a1d047225 */ /* 0x001fc800078e00ff */
[----:B---3--:R-:W-:-:S04]  /*4820*/  IMAD.WIDE.U32 R22, P0, R21, R27, R4 ;  /* 0x0000001b15167225 */ /* 0x008fc80007800004 */
[----:B------:R-:W-:-:S04]  /*4830*/  IMAD.WIDE.U32 R4, R21, R26, RZ ;  /* 0x0000001a15047225 */ /* 0x000fc800078e00ff */
[----:B------:R-:W-:Y:S01]  /*4840*/  IMAD.X R25, RZ, RZ, RZ, P0 ;  /* 0x000000ffff197224 */ /* 0x000fe200000e06ff */
[----:B------:R-:W-:Y:S01]  /*4850*/  IADD3 RZ, P0, R5, R22, RZ ;  /* 0x0000001605ff7210 */ /* 0x000fe20007f1e0ff */
[----:B------:R-:W-:-:S04]  /*4860*/  IMAD.MOV.U32 R24, RZ, RZ, R23 ;  /* 0x000000ffff187224 */ /* 0x000fc800078e0017 */
[----:B------:R-:W-:-:S08]  /*4870*/  IMAD.WIDE.U32.X R24, R29, R27, R24, P0 ;  /* 0x0000001b1d187225 */ /* 0x000fd000000e0418 */
.L_x_92:
[----:B------:R-:W4:Y:S01]  /*4880*/  LDC.64 R38, c[0x0][0x740] ;  /* 0x0001d000ff267b82 */ /* 0x000f220000000a00 */
[-C--:B--2---:R-:W-:Y:S01]  /*4890*/  SHF.R.U64 R28, R24, R6.reuse, R25 ;  /* 0x00000006181c7219 */ /* 0x084fe20000001219 */
[----:B-1----:R-:W-:Y:S01]  /*48a0*/  IMAD.MOV R33, RZ, RZ, -R33 ;  /* 0x000000ffff217224 */ /* 0x002fe200078e0a21 */
[----:B0-----:R-:W-:Y:S01]  /*48b0*/  SHF.R.U32.HI R4, RZ, R6, R25 ;  /* 0x00000006ff047219 */ /* 0x001fe20000011619 */
[----:B------:R-:W-:Y:S01]  /*48c0*/  ULDC UR8, c[0x0][0x154] ;  /* 0x0000550000087ab9 */ /* 0x000fe20000000800 */
[----:B------:R-:W-:Y:S01]  /*48d0*/  IADD3 R21, P0, RZ, -R28, RZ ;  /* 0x8000001cff157210 */ /* 0x000fe20007f1e0ff */
[----:B------:R-:W-:Y:S02]  /*48e0*/  IMAD R33, R35, R33, R32 ;  /* 0x0000002123217224 */ /* 0x000fe400078e0220 */
[----:B---3--:R-:W0:Y:S01]  /*48f0*/  LDC R22, c[0x0][0x718] ;  /* 0x0001c600ff167b82 */ /* 0x008e220000000800 */
[----:B------:R-:W-:Y:S02]  /*4900*/  IMAD.MOV.U32 R23, RZ, RZ, -0x1 ;  /* 0xffffffffff177424 */ /* 0x000fe400078e00ff */
[----:B------:R-:W-:-:S02]  /*4910*/  IMAD.X R5, RZ, RZ, ~R4, P0 ;  /* 0x000000ffff057224 */ /* 0x000fc400000e0e04 */
[----:B------:R-:W-:Y:S02]  /*4920*/  IMAD.MOV.U32 R25, RZ, RZ, 0x1 ;  /* 0x00000001ff197424 */ /* 0x000fe400078e00ff */
[-C--:B------:R-:W-:Y:S01]  /*4930*/  IMAD R6, R5, R30.reuse, RZ ;  /* 0x0000001e05067224 */ /* 0x080fe200078e02ff */
[----:B------:R-:W1:Y:S01]  /*4940*/  LDC R24, c[0x0][0x708] ;  /* 0x0001c200ff187b82 */ /* 0x000e620000000800 */
[----:B------:R-:W-:-:S04]  /*4950*/  IMAD.WIDE.U32 R4, R21, R30, R2 ;  /* 0x0000001e15047225 */ /* 0x000fc800078e0002 */
[----:B------:R-:W-:Y:S01]  /*4960*/  IMAD R21, R21, R31, R6 ;  /* 0x0000001f15157224 */ /* 0x000fe200078e0206 */
[----:B------:R-:W-:Y:S02]  /*4970*/  I2FP.F32.U32 R6, R34 ;  /* 0x0000002200067245 */ /* 0x000fe40000201000 */
[----:B------:R-:W2:Y:S01]  /*4980*/  LDC R36, c[0x0][0x758] ;  /* 0x0001d600ff247b82 */ /* 0x000ea20000000800 */
[----:B------:R-:W-:Y:S01]  /*4990*/  IMAD.IADD R5, R5, 0x1, R21 ;  /* 0x0000000105057824 */ /* 0x000fe200078e0215 */
[----:B----4-:R-:W-:Y:S01]  /*49a0*/  ISETP.NE.U32.AND P0, PT, R38, RZ, PT ;  /* 0x000000ff2600720c */ /* 0x010fe20003f05070 */
[----:B------:R-:W-:-:S03]  /*49b0*/  FMUL R21, R6, UR8 ;  /* 0x0000000806157c20 */ /* 0x000fc60008400000 */
[----:B------:R-:W-:Y:S01]  /*49c0*/  ISETP.NE.AND.EX P0, PT, R39, RZ, PT, P0 ;  /* 0x000000ff2700720c */ /* 0x000fe20003f05300 */
[----:B------:R3:W4:Y:S01]  /*49d0*/  F2I.U32.TRUNC.NTZ R29, R21 ;  /* 0x00000015001d7305 */ /* 0x000722000020f000 */
[----:B------:R-:W3:Y:S01]  /*49e0*/  LDC R31, c[0x0][0x148] ;  /* 0x00005200ff1f7b82 */ /* 0x000ee20000000800 */
[-CC-:B0-----:R-:W-:Y:S02]  /*49f0*/  SHF.R.U64 R26, R4, R22.reuse, R5.reuse ;  /* 0x00000016041a7219 */ /* 0x181fe40000001205 */
[----:B------:R-:W-:-:S05]  /*4a00*/  SHF.R.U32.HI R5, RZ, R22, R5 ;  /* 0x00000016ff057219 */ /* 0x000fca0000011605 */
[----:B------:R-:W0:Y:S01]  /*4a10*/  LDC R32, c[0x0][0x700] ;  /* 0x0001c000ff207b82 */ /* 0x000e220000000800 */
[-CC-:B-1----:R-:W-:Y:S02]  /*4a20*/  SHF.R.U64 R6, R26, R24.reuse, R5.reuse ;  /* 0x000000181a067219 */ /* 0x182fe40000001205 */
[----:B------:R-:W-:-:S05]  /*4a30*/  SHF.R.U32.HI R5, RZ, R24, R5 ;  /* 0x00000018ff057219 */ /* 0x000fca0000011605 */
[----:B------:R-:W1:Y:S01]  /*4a40*/  LDC R37, c[0x0][0x748] ;  /* 0x0001d200ff257b82 */ /* 0x000e620000000800 */
[-CC-:B--2---:R-:W-:Y:S02]  /*4a50*/  SHF.R.U64 R30, R6, R36.reuse, R5.reuse ;  /* 0x00000024061e7219 */ /* 0x184fe40000001205 */
[-C--:B------:R-:W-:Y:S02]  /*4a60*/  SHF.L.U32 R23, R23, R36.reuse, RZ ;  /* 0x0000002417177219 */ /* 0x080fe400000006ff */
[-C--:B------:R-:W-:Y:S01]  /*4a70*/  SHF.R.U32.HI R5, RZ, R36.reuse, R5 ;  /* 0x00000024ff057219 */ /* 0x080fe20000011605 */
[----:B------:R-:W-:Y:S01]  /*4a80*/  IMAD.MOV.U32 R4, RZ, RZ, R30 ;  /* 0x000000ffff047224 */ /* 0x000fe200078e001e */
[----:B------:R-:W-:Y:S01]  /*4a90*/  SHF.L.U32 R36, R25, R36, RZ ;  /* 0x0000002419247219 */ /* 0x000fe200000006ff */
[----:B------:R-:W2:Y:S01]  /*4aa0*/  LDC R40, c[0x0][0x738] ;  /* 0x0001ce00ff287b82 */ /* 0x000ea20000000800 */
[----:B------:R-:W-:-:S07]  /*4ab0*/  LOP3.LUT R35, RZ, R23, RZ, 0x33, !PT ;  /* 0x00000017ff237212 */ /* 0x000fce00078e33ff */
[----:B------:R-:W0:Y:S01]  /*4ac0*/  LDC R41, c[0x0][0x710] ;  /* 0x0001c400ff297b82 */ /* 0x000e220000000800 */
[----:B----4-:R-:W-:Y:S05]  /*4ad0*/  @!P0 BRA `(.L_x_93) ;  /* 0x0000000000288947 */ /* 0x010fea0003800000 */
[----:B---3--:R-:W3:Y:S02]  /*4ae0*/  LDC R21, c[0x0][0x74c] ;  /* 0x0001d300ff157b82 */ /* 0x008ee40000000800 */
        /* <DEDUP_REMOVED lines=9> */
.L_x_93:
[----:B-1----:R-:W-:Y:S01]  /*4b80*/  SHF.R.U64 R4, R4, R37, R5 ;  /* 0x0000002504047219 */ /* 0x002fe20000001205 */
[----:B0-----:R-:W-:Y:S01]  /*4b90*/  VIADD R23, R32, 0xffffffff ;  /* 0xffffffff20177836 */ /* 0x001fe20000000000 */
[----:B---3--:R-:W-:Y:S01]  /*4ba0*/  LOP3.LUT R21, R6, R35, RZ, 0xc0, !PT ;  /* 0x0000002306157212 */ /* 0x008fe200078ec0ff */
[----:B------:R-:W-:Y:S02]  /*4bb0*/  IMAD.MOV R29, RZ, RZ, -R29 ;  /* 0x000000ffff1d7224 */ /* 0x000fe400078e0a1d */
[----:B------:R-:W-:Y:S02]  /*4bc0*/  IMAD.MOV R5, RZ, RZ, -R4 ;  /* 0x000000ffff057224 */ /* 0x000fe400078e0a04 */
[----:B------:R-:W-:Y:S01]  /*4bd0*/  IMAD R6, R36, R4, R21 ;  /* 0x0000000424067224 */ /* 0x000fe200078e0215 */
[----:B------:R-:W-:Y:S01]  /*4be0*/  LOP3.LUT R21, R26, R23, RZ, 0xc0, !PT ;  /* 0x000000171a157212 */ /* 0x000fe200078ec0ff */
[----:B------:R-:W-:Y:S02]  /*4bf0*/  @P3 IMAD R33, R31, R29, R34 ;  /* 0x0000001d1f213224 */ /* 0x000fe400078e0222 */
[----:B--2---:R-:W-:-:S02]  /*4c00*/  IMAD R4, R5, R40, R30 ;  /* 0x0000002805047224 */ /* 0x004fc400078e021e */
[----:B------:R-:W-:Y:S02]  /*4c10*/  IMAD R6, R6, R41, R33 ;  /* 0x0000002906067224 */ /* 0x000fe400078e0221 */
[----:B------:R-:W-:Y:S02]  /*4c20*/  IMAD R5, R4, R32, R21 ;  /* 0x0000002004057224 */ /* 0x000fe400078e0215 */
[----:B------:R-:W-:-:S03]  /*4c30*/  IMAD.MOV.U32 R22, RZ, RZ, 0x1 ;  /* 0x00000001ff167424 */ /* 0x000fc600078e00ff */
[----:B------:R-:W-:Y:S02]  /*4c40*/  SEL R4, R5, R6, !P3 ;  /* 0x0000000605047207 */ /* 0x000fe40005800000 */
[----:B------:R-:W-:Y:S01]  /*4c50*/  SEL R6, R6, R5, !P3 ;  /* 0x0000000506067207 */ /* 0x000fe20005800000 */
[----:B------:R-:W-:Y:S01]  /*4c60*/  IMAD.MOV.U32 R5, RZ, RZ, R28 ;  /* 0x000000ffff057224 */ /* 0x000fe200078e001c */
[----:B------:R-:W-:-:S07]  /*4c70*/  PRMT R21, R22, 0x7610, R21 ;  /* 0x0000761016157816 */ /* 0x000fce0000000015 */
.L_x_91:
[----:B------:R-:W-:Y:S02]  /*4c80*/  LOP3.LUT P0, RZ, R21, 0xff, RZ, 0xc0, !PT ;  /* 0x000000ff15ff7812 */ /* 0x000fe4000780c0ff */
[----:B------:R-:W-:-:S11]  /*4c90*/  LOP3.LUT R69, R69, 0x1, RZ, 0x3c, !PT ;  /* 0x0000000145457812 */ /* 0x000fd600078e3cff */
[----:B------:R-:W-:Y:S05]  /*4ca0*/  @P0 BRA `(.L_x_94) ;  /* 0xffffffcc00140947 */ /* 0x000fea000383ffff */
[----:B------:R-:W-:Y:S05]  /*4cb0*/  EXIT ;  /* 0x000000000000794d */ /* 0x000fea0003800000 */
.L_x_18:
[----:B------:R-:W-:-:S08]  /*4cc0*/  ISETP.NE.AND P0, PT, R19, RZ, PT ;  /* 0x000000ff1300720c */ /* 0x000fd00003f05270 */
[----:B--23-5:R-:W0:-:S00]  /*4cd0*/  USETMAXREG.DEALLOC.CTAPOOL 0x28 ;  /* 0x00000028000079c8 */ /* 0x02ce0000080e0500 */
[----:B------:R-:W-:Y:S05]  /*4ce0*/  @P0 EXIT ;  /* 0x000000000000094d */ /* 0x000fea0003800000 */
[----:B0-----:R-:W-:Y:S01]  /*4cf0*/  LOP3.LUT P0, RZ, R20, 0xff, RZ, 0xc0, !PT ;  /* 0x000000ff14ff7812 */ /* 0x001fe2000780c0ff */
[----:B------:R-:W-:Y:S02]  /*4d00*/  IMAD.MOV.U32 R12, RZ, RZ, 0x1 ;  /* 0x00000001ff0c7424 */ /* 0x000fe400078e00ff */
[----:B------:R-:W-:-:S10]  /*4d10*/  IMAD.MOV.U32 R13, RZ, RZ, RZ ;  /* 0x000000ffff0d7224 */ /* 0x000fd400078e00ff */
[----:B------:R-:W-:Y:S05]  /*4d20*/  @!P0 BRA `(.L_x_95) ;  /* 0x0000000c005c8947 */ /* 0x000fea0003800000 */
[----:B------:R-:W0:Y:S01]  /*4d30*/  S2R R15, SR_CgaCtaId ;  /* 0x00000000000f7919 */ /* 0x000e220000008800 */
[----:B------:R-:W-:Y:S01]  /*4d40*/  LOP3.LUT P0, RZ, R10, 0x1f, RZ, 0xc0, !PT ;  /* 0x0000001f0aff7812 */ /* 0x000fe2000780c0ff */
[----:B------:R-:W-:Y:S01]  /*4d50*/  ULDC UR5, c[0x0][0x758] ;  /* 0x0001d60000057ab9 */ /* 0x000fe20000000800 */
[----:B------:R-:W-:Y:S01]  /*4d60*/  UMOV UR7, 0xffffffff ;  /* 0xffffffff00077882 */ /* 0x000fe20000000000 */
[----:B------:R-:W-:Y:S01]  /*4d70*/  BSSY B0, `(.L_x_95) ;  /* 0x00000d2000007945 */ /* 0x000fe20003800000 */
[----:B------:R-:W-:Y:S01]  /*4d80*/  USHF.L.U32 UR7, UR7, UR5, URZ ;  /* 0x0000000507077299 */ /* 0x000fe2000800063f */
[C---:B------:R-:W-:Y:S01]  /*4d90*/  ISETP.NE.AND P2, PT, R11.reuse, RZ, PT ;  /* 0x000000ff0b00720c */ /* 0x040fe20003f45270 */
[----:B------:R-:W-:Y:S01]  /*4da0*/  IMAD.MOV.U32 R16, RZ, RZ, 0x1 ;  /* 0x00000001ff107424 */ /* 0x000fe200078e00ff */
[----:B------:R-:W-:Y:S01]  /*4db0*/  ISETP.NE.OR P0, PT, R11, RZ, !P0 ;  /* 0x000000ff0b00720c */ /* 0x000fe20004705670 */
[----:B------:R-:W-:Y:S01]  /*4dc0*/  IMAD.MOV.U32 R12, RZ, RZ, 0x1 ;  /* 0x00000001ff0c7424 */ /* 0x000fe200078e00ff */
[----:B------:R-:W-:Y:S01]  /*4dd0*/  LOP3.LUT R14, R7, 0x2, RZ, 0xfc, !PT ;  /* 0x00000002070e7812 */ /* 0x000fe200078efcff */
[----:B------:R-:W-:Y:S01]  /*4de0*/  IMAD.MOV.U32 R13, RZ, RZ, RZ ;  /* 0x000000ffff0d7224 */ /* 0x000fe200078e00ff */
[----:B------:R-:W-:Y:S01]  /*4df0*/  ULDC UR4, c[0x0][0x700] ;  /* 0x0001c00000047ab9 */ /* 0x000fe20000000800 */
[----:B------:R-:W-:Y:S01]  /*4e00*/  UMOV UR8, 0x1 ;  /* 0x0000000100087882 */ /* 0x000fe20000000000 */
[----:B------:R-:W-:-:S02]  /*4e10*/  UIADD3 UR29, UR6, 0x1, URZ ;  /* 0x00000001061d7890 */ /* 0x000fc4000fffe03f */
[----:B------:R-:W-:Y:S02]  /*4e20*/  UIADD3 UR4, UR4, -0x1, URZ ;  /* 0xffffffff04047890 */ /* 0x000fe4000fffe03f */
[----:B------:R-:W-:Y:S02]  /*4e30*/  USHF.L.U32 UR5, UR8, UR5, URZ ;  /* 0x0000000508057299 */ /* 0x000fe4000800063f */
[----:B------:R-:W-:Y:S01]  /*4e40*/  ULOP3.LUT UR7, URZ, UR7, URZ, 0x33, !UPT ;  /* 0x000000073f077292 */ /* 0x000fe2000f8e333f */
[----:B------:R-:W-:Y:S01]  /*4e50*/  ULDC.64 UR32, c[0x0][0x198] ;  /* 0x0000660000207ab9 */ /* 0x000fe20000000a00 */
[C---:B0-----:R-:W-:Y:S02]  /*4e60*/  IMAD.SHL.U32 R17, R15.reuse, 0x20, RZ ;  /* 0x000000200f117824 */ /* 0x041fe400078e00ff */
[----:B------:R-:W-:-:S03]  /*4e70*/  IMAD.SHL.U32 R15, R15, 0x800, RZ ;  /* 0x000008000f0f7824 */ /* 0x000fc600078e00ff */
[----:B------:R-:W-:-:S07]  /*4e80*/  LOP3.LUT R17, R17, 0x20, RZ, 0xc0, !PT ;  /* 0x0000002011117812 */ /* 0x000fce00078ec0ff */
.L_x_107:
[----:B------:R-:W-:-:S03]  /*4e90*/  UMOV UR8, 0xffffffff ;  /* 0xffffffff00087882 */ /* 0x000fc60000000000 */
[----:B------:R-:W-:Y:S05]  /*4ea0*/  BRA.DIV UR8, `(.L_x_96) ;  /* 0x0000001608fc7947 */ /* 0x000fea000b800000 */
[----:B------:R-:W-:-:S13]  /*4eb0*/  ELECT P1, URZ, PT ;  /* 0x00000000003f782f */ /* 0x000fda0003820000 */
.L_x_134:
[----:B------:R-:W0:Y:S01]  /*4ec0*/  LDC R10, c[0x0][0x604] ;  /* 0x00018100ff0a7b82 */ /* 0x000e220000000800 */
[----:B------:R-:W-:Y:S01]  /*4ed0*/  BSSY B1, `(.L_x_97) ;  /* 0x0000047000017945 */ /* 0x000fe20003800000 */
[----:B0-----:R-:W-:-:S13]  /*4ee0*/  ISETP.LT.OR P1, PT, R10, 0x1, !P1 ;  /* 0x000000010a00780c */ /* 0x001fda0004f21670 */
[----:B------:R-:W-:Y:S05]  /*4ef0*/  @P1 BRA `(.L_x_98) ;  /* 0x0000000400101947 */ /* 0x000fea0003800000 */
[----:B------:R-:W-:Y:S01]  /*4f00*/  IMAD R19, R4, 0x40, R17 ;  /* 0x0000004004137824 */ /* 0x000fe200078e0211 */
[----:B------:R-:W-:Y:S01]  /*4f10*/  CS2R R22, SRZ ;  /* 0x0000000000167805 */ /* 0x000fe2000001ff00 */
[----:B------:R-:W-:Y:S02]  /*4f20*/  IMAD.SHL.U32 R26, R6, 0x40, RZ ;  /* 0x00000040061a7824 */ /* 0x000fe400078e00ff */
[----:B------:R-:W-:Y:S02]  /*4f30*/  IMAD.U32 R24, RZ, RZ, UR29 ;  /* 0x0000001dff187e24 */ /* 0x000fe4000f8e00ff */
[----:B------:R-:W-:Y:S02]  /*4f40*/  IMAD.MOV.U32 R4, RZ, RZ, R12 ;  /* 0x000000ffff047224 */ /* 0x000fe400078e000c */
[----:B------:R-:W-:Y:S02]  /*4f50*/  IMAD.MOV.U32 R10, RZ, RZ, R13 ;  /* 0x000000ffff0a7224 */ /* 0x000fe400078e000d */
[----:B------:R-:W-:-:S07]  /*4f60*/  IMAD.MOV.U32 R25, RZ, RZ, RZ ;  /* 0x000000ffff197224 */ /* 0x000fce00078e00ff */
.L_x_102:
[----:B------:R-:W0:Y:S01]  /*4f70*/  S2R R18, SR_CgaCtaId ;  /* 0x0000000000127919 */ /* 0x000e220000008800 */
[----:B------:R-:W-:-:S04]  /*4f80*/  MOV R11, 0x400 ;  /* 0x00000400000b7802 */ /* 0x000fc80000000f00 */
[----:B0-----:R-:W-:Y:S02]  /*4f90*/  LEA R21, R18, R11, 0x18 ;  /* 0x0000000b12157211 */ /* 0x001fe400078ec0ff */
[----:B------:R-:W-:Y:S01]  /*4fa0*/  SHF.L.U32 R11, R4, 0x1f, RZ ;  /* 0x0000001f040b7819 */ /* 0x000fe200000006ff */
[----:B------:R-:W0:Y:S02]  /*4fb0*/  @!P2 LDC R18, c[0x0][0x640] ;  /* 0x00019000ff12ab82 */ /* 0x000e240000000800 */
[----:B------:R-:W-:-:S04]  /*4fc0*/  IMAD R20, R10, 0x8, R21 ;  /* 0x000000080a147824 */ /* 0x000fc800078e0215 */
[----:B------:R-:W1:Y:S02]  /*4fd0*/  SYNCS.PHASECHK.TRANS64.TRYWAIT P1, [R20+URZ+0x90], R11 ;  /* 0x0000900b140075a7 */ /* 0x000e64000802017f */
[----:B-1----:R-:W-:Y:S05]  /*4fe0*/  @!P1 BRA `(.L_x_99) ;  /* 0x0000001400cc9947 */ /* 0x002fea0003800000 */
.L_x_135:
[----:B-1----:R-:W-:Y:S01]  /*4ff0*/  PRMT R11, R14, 0x9910, RZ ;  /* 0x000099100e0b7816 */ /* 0x002fe200000000ff */
[----:B0-----:R0:W-:Y:S03]  /*5000*/  @!P2 SYNCS.ARRIVE.TRANS64 RZ, [R20+URZ], R18 ;  /* 0x0000001214ffa9a7 */ /* 0x0011e6000800003f */
[----:B------:R-:W-:-:S13]  /*5010*/  ISETP.NE.AND P1, PT, R11, 0x2, PT ;  /* 0x000000020b00780c */ /* 0x000fda0003f25270 */
[----:B0-----:R-:W-:Y:S05]  /*5020*/  @P1 BRA `(.L_x_100) ;  /* 0x0000000000041947 */ /* 0x001fea0003800000 */
[----:B------:R-:W-:Y:S01]  /*5030*/  BPT.TRAP 0x1 ;  /* 0x000000040000795c */ /* 0x000fe20000300000 */
.L_x_100:
[----:B------:R-:W-:Y:S05]  /*5040*/  @P0 BRA `(.L_x_101) ;  /* 0x0000000000040947 */ /* 0x000fea0003800000 */
[----:B------:R-:W-:Y:S01]  /*5050*/  BPT.TRAP 0x1 ;  /* 0x000000040000795c */ /* 0x000fe20000300000 */
.L_x_101:
[----:B------:R-:W-:Y:S01]  /*5060*/  IMAD.SHL.U32 R18, R10, 0x1000, RZ ;  /* 0x000010000a127824 */ /* 0x000fe200078e00ff */
[----:B------:R-:W-:Y:S01]  /*5070*/  R2UR UR25, R20 ;  /* 0x00000000141972ca */ /* 0x000fe200000e0000 */
[----:B------:R-:W-:Y:S01]  /*5080*/  IMAD R27, R10, 0x200, R21 ;  /* 0x000002000a1b7824 */ /* 0x000fe200078e0215 */
[----:B------:R-:W-:Y:S01]  /*5090*/  R2UR UR28, R5 ;  /* 0x00000000051c72ca */ /* 0x000fe200000e0000 */
[----:B------:R-:W-:Y:S01]  /*50a0*/  VIADD R24, R24, 0xffffffff ;  /* 0xffffffff18187836 */ /* 0x000fe20000000000 */
[----:B------:R-:W-:Y:S01]  /*50b0*/  LOP3.LUT R11, R18, 0x800, R15, 0xf8, !PT ;  /* 0x00000800120b7812 */ /* 0x000fe200078ef80f */
[----:B------:R-:W-:Y:S01]  /*50c0*/  UIADD3 UR14, UP0, UR32, 0xf0, URZ ;  /* 0x000000f0200e7890 */ /* 0x000fe2000ff1e03f */
[----:B------:R-:W-:Y:S01]  /*50d0*/  R2UR UR8, R27 ;  /* 0x000000001b0872ca */ /* 0x000fe200000e0000 */
[----:B------:R-:W-:Y:S01]  /*50e0*/  UIADD3 UR22, UP1, UR32, 0x1f0, URZ ;  /* 0x000001f020167890 */ /* 0x000fe2000ff3e03f */
[----:B------:R-:W-:Y:S01]  /*50f0*/  IADD3 R18, R21, 0x200, R18 ;  /* 0x0000020015127810 */ /* 0x000fe20007ffe012 */
[----:B------:R-:W-:Y:S01]  /*5100*/  IMAD R11, R11, 0x2, R21 ;  /* 0x000000020b0b7824 */ /* 0x000fe200078e0215 */
[----:B------:R-:W-:Y:S01]  /*5110*/  R2UR UR26, R23 ;  /* 0x00000000171a72ca */ /* 0x000fe200000e0000 */
[----:B------:R-:W-:Y:S01]  /*5120*/  UIADD3 UR34, UP2, UR32, 0x2f0, URZ ;  /* 0x000002f020227890 */ /* 0x000fe2000ff5e03f */
[----:B------:R-:W-:Y:S01]  /*5130*/  R2UR UR24, R18 ;  /* 0x00000000121872ca */ /* 0x000fe200000e0000 */
[----:B------:R-:W-:Y:S01]  /*5140*/  UIADD3.X UR15, URZ, UR33, URZ, UP0, !UPT ;  /* 0x000000213f0f7290 */ /* 0x000fe200087fe43f */
[----:B------:R-:W-:Y:S01]  /*5150*/  R2UR UR16, R11 ;  /* 0x000000000b1072ca */ /* 0x000fe200000e0000 */
[----:B------:R-:W-:Y:S01]  /*5160*/  UIADD3.X UR23, URZ, UR33, URZ, UP1, !UPT ;  /* 0x000000213f177290 */ /* 0x000fe20008ffe43f */
[----:B------:R-:W-:Y:S01]  /*5170*/  R2UR UR27, R26 ;  /* 0x000000001a1b72ca */ /* 0x000fe200000e0000 */
[----:B------:R-:W-:Y:S01]  /*5180*/  VIADD R10, R10, 0x1 ;  /* 0x000000010a0a7836 */ /* 0x000fe20000000000 */
[----:B------:R-:W-:Y:S01]  /*5190*/  R2UR UR11, R6 ;  /* 0x00000000060b72ca */ /* 0x000fe200000e0000 */
[----:B------:R-:W-:Y:S01]  /*51a0*/  UIADD3 UR8, UR8, 0x36200, URZ ;  /* 0x0003620008087890 */ /* 0x000fe2000fffe03f */
[----:B------:R-:W-:Y:S01]  /*51b0*/  R2UR UR12, R25 ;  /* 0x00000000190c72ca */ /* 0x000fe200000e0000 */
[----:B------:R-:W-:Y:S01]  /*51c0*/  UIADD3.X UR35, URZ, UR33, URZ, UP2, !UPT ;  /* 0x000000213f237290 */ /* 0x000fe200097fe43f */
[----:B------:R-:W-:Y:S01]  /*51d0*/  R2UR UR18, R22 ;  /* 0x00000000161272ca */ /* 0x000fe200000e0000 */
[----:B------:R-:W-:Y:S01]  /*51e0*/  UMOV UR30, 0x0 ;  /* 0x00000000001e7882 */ /* 0x000fe20000000000 */
[----:B------:R-:W-:Y:S01]  /*51f0*/  R2UR UR19, R19 ;  /* 0x00000000131372ca */ /* 0x000fe200000e0000 */
[----:B------:R-:W-:Y:S01]  /*5200*/  UMOV UR31, 0x10000000 ;  /* 0x10000000001f7882 */ /* 0x000fe20000000000 */
[----:B------:R-:W-:Y:S01]  /*5210*/  ISETP.GT.AND P4, PT, R24, 0x1, PT ;  /* 0x000000011800780c */ /* 0x000fe20003f84270 */
[----:B------:R-:W-:Y:S01]  /*5220*/  UIADD3 UR16, UR16, 0x12200, URZ ;  /* 0x0001220010107890 */ /* 0x000fe2000fffe03f */
[C---:B------:R-:W-:Y:S01]  /*5230*/  ISETP.NE.AND P1, PT, R10.reuse, 0x12, PT ;  /* 0x000000120a00780c */ /* 0x040fe20003f25270 */
[----:B------:R-:W-:Y:S01]  /*5240*/  UMOV UR10, URZ ;  /* 0x0000003f000a7c82 */ /* 0x000fe20008000000 */
[----:B------:R-:W-:Y:S01]  /*5250*/  UMOV UR9, UR25 ;  /* 0x0000001900097c82 */ /* 0x000fe20008000000 */
[----:B------:R-:W-:Y:S01]  /*5260*/  UMOV UR13, UR28 ;  /* 0x0000001c000d7c82 */ /* 0x000fe20008000000 */
[----:B------:R0:W-:Y:S01]  /*5270*/  UTMALDG.3D [UR24], [UR14], desc[UR30] ;  /* 0x00001e180e0075b4 */ /* 0x0001e20008011000 */
[----:B------:R-:W-:Y:S01]  /*5280*/  UMOV UR21, 0x30000 ;  /* 0x0003000000157882 */ /* 0x000fe20000000000 */
[----:B------:R-:W-:Y:S01]  /*5290*/  UMOV UR17, UR25 ;  /* 0x0000001900117c82 */ /* 0x000fe20008000000 */
[----:B------:R-:W-:Y:S01]  /*52a0*/  UMOV UR20, UR28 ;  /* 0x0000001c00147c82 */ /* 0x000fe20008000000 */
[----:B------:R-:W-:Y:S01]  /*52b0*/  SEL R11, RZ, 0x1, P1 ;  /* 0x00000001ff0b7807 */ /* 0x000fe20000800000 */
[----:B------:R-:W-:Y:S01]  /*52c0*/  VIADD R25, R25, 0x1 ;  /* 0x0000000119197836 */ /* 0x000fe20000000000 */
[----:B------:R-:W-:Y:S01]  /*52d0*/  SEL R10, R10, RZ, P1 ;  /* 0x000000ff0a0a7207 */ /* 0x000fe20000800000 */
[----:B------:R-:W-:Y:S01]  /*52e0*/  VIADD R23, R23, 0x20 ;  /* 0x0000002017177836 */ /* 0x000fe20000000000 */
[----:B------:R0:W-:Y:S01]  /*52f0*/  UTMALDG.4D [UR8], [UR22], desc[UR30] ;  /* 0x00001e08160075b4 */ /* 0x0001e20008019000 */
[----:B------:R-:W-:Y:S01]  /*5300*/  LOP3.LUT R4, R4, R11, RZ, 0x3c, !PT ;  /* 0x0000000b04047212 */ /* 0x000fe200078e3cff */
[----:B------:R-:W-:Y:S01]  /*5310*/  VIADD R22, R22, 0x40 ;  /* 0x0000004016167836 */ /* 0x000fe20000000000 */
[----:B------:R0:W-:Y:S02]  /*5320*/  UTMALDG.3D.MULTICAST [UR16], [UR34], UR21, desc[UR30] ;  /* 0x00001e10220073b4 */ /* 0x0001e40008011815 */
[----:B0-----:R-:W-:Y:S05]  /*5330*/  @P4 BRA `(.L_x_102) ;  /* 0xfffffffc000c4947 */ /* 0x001fea000383ffff */
.L_x_98:
[----:B------:R-:W-:Y:S05]  /*5340*/  BSYNC B1 ;  /* 0x0000000000017941 */ /* 0x000fea0003800000 */
.L_x_97:
[----:B------:R-:W-:Y:S01]  /*5350*/  LOP3.LUT P5, RZ, R16, 0xff, RZ, 0xc0, !PT ;  /* 0x000000ff10ff7812 */ /* 0x000fe200078ac0ff */
[----:B------:R-:W-:Y:S01]  /*5360*/  VIADD R6, R13, UR6 ;  /* 0x000000060d067c36 */ /* 0x000fe20008000000 */
[----:B------:R-:W-:Y:S01]  /*5370*/  ULDC.64 UR8, c[0x0][0x750] ;  /* 0x0001d40000087ab9 */ /* 0x000fe20000000a00 */
[----:B------:R-:W-:Y:S01]  /*5380*/  IMAD.U32 R11, RZ, RZ, UR6 ;  /* 0x00000006ff0b7e24 */ /* 0x000fe2000f8e00ff */
[----:B------:R-:W-:Y:S01]  /*5390*/  UISETP.GE.U32.AND UP0, UPT, UR6, 0x12, UPT ;  /* 0x000000120600788c */ /* 0x000fe2000bf06070 */
[----:B------:R-:W-:Y:S01]  /*53a0*/  BSSY B1, `(.L_x_103) ;  /* 0x000006c000017945 */ /* 0x000fe20003800000 */
[----:B------:R-:W-:Y:S02]  /*53b0*/  ISETP.GT.U32.AND P1, PT, R6, 0x11, PT ;  /* 0x000000110600780c */ /* 0x000fe40003f24070 */
[----:B------:R-:W-:Y:S02]  /*53c0*/  PRMT R16, RZ, 0x7610, R16 ;  /* 0x00007610ff107816 */ /* 0x000fe40000000010 */
[----:B------:R-:W-:-:S02]  /*53d0*/  ISETP.LT.U32.AND P1, PT, R11, 0x12, P1 ;  /* 0x000000120b00780c */ /* 0x000fc40000f21070 */
[----:B------:R-:W-:Y:S01]  /*53e0*/  PLOP3.LUT P4, PT, PT, PT, UP0, 0x80, 0x0 ;  /* 0x000000000000781c */ /* 0x000fe20003f8f008 */
[----:B------:R-:W0:Y:S01]  /*53f0*/  @P5 S2R R5, SR_CgaCtaId ;  /* 0x0000000000055919 */ /* 0x000e220000008800 */
[----:B------:R-:W-:-:S04]  /*5400*/  @P5 MOV R4, 0x400 ;  /* 0x0000040000045802 */ /* 0x000fc80000000f00 */
[----:B0-----:R-:W-:Y:S01]  /*5410*/  @P5 LEA R10, R5, R4, 0x18 ;  /* 0x00000004050a5211 */ /* 0x001fe200078ec0ff */
[----:B------:R-:W-:-:S03]  /*5420*/  IMAD.WIDE.U32 R4, R6, 0x38e38e39, RZ ;  /* 0x38e38e3906047825 */ /* 0x000fc600078e00ff */
[----:B------:R0:W-:Y:S01]  /*5430*/  @P5 SYNCS.ARRIVE.TRANS64.A1T0 RZ, [R10+URZ+0x158], RZ ;  /* 0x000158ff0aff59a7 */ /* 0x0001e2000810003f */
[----:B------:R-:W-:Y:S01]  /*5440*/  IADD3 R2, P5, R2, R8, RZ ;  /* 0x0000000802027210 */ /* 0x000fe20007fbe0ff */
[----:B------:R-:W-:Y:S01]  /*5450*/  IMAD.MOV.U32 R4, RZ, RZ, -0x1 ;  /* 0xffffffffff047424 */ /* 0x000fe200078e00ff */
[----:B------:R-:W-:Y:S02]  /*5460*/  SHF.R.U32.HI R11, RZ, 0x2, R5 ;  /* 0x00000002ff0b7819 */ /* 0x000fe40000011605 */
[----:B------:R-:W-:Y:S01]  /*5470*/  SEL R5, RZ, 0x1, !P1 ;  /* 0x00000001ff057807 */ /* 0x000fe20004800000 */
[----:B------:R-:W-:Y:S01]  /*5480*/  IMAD.X R3, R3, 0x1, R0, P5 ;  /* 0x0000000103037824 */ /* 0x000fe200028e0600 */
[----:B------:R-:W-:Y:S01]  /*5490*/  ISETP.GE.U32.AND P1, PT, R2, UR8, PT ;  /* 0x0000000802007c0c */ /* 0x000fe2000bf26070 */
[----:B------:R-:W-:Y:S01]  /*54a0*/  IMAD R13, R11, -0x12, R6 ;  /* 0xffffffee0b0d7824 */ /* 0x000fe200078e0206 */
[----:B------:R-:W-:Y:S01]  /*54b0*/  LOP3.LUT R12, R12, R5, RZ, 0x3c, !PT ;  /* 0x000000050c0c7212 */ /* 0x000fe200078e3cff */
[----:B------:R-:W-:Y:S01]  /*54c0*/  IMAD.MOV.U32 R6, RZ, RZ, -0x1 ;  /* 0xffffffffff067424 */ /* 0x000fe200078e00ff */
[----:B------:R-:W-:Y:S01]  /*54d0*/  ISETP.GE.U32.AND.EX P1, PT, R3, UR9, PT, P1 ;  /* 0x0000000903007c0c */ /* 0x000fe2000bf26110 */
[----:B------:R-:W-:Y:S01]  /*54e0*/  IMAD.MOV.U32 R5, RZ, RZ, -0x1 ;  /* 0xffffffffff057424 */ /* 0x000fe200078e00ff */
[----:B------:R-:W-:-:S02]  /*54f0*/  @P4 LOP3.LUT R12, R12, 0x1, R11, 0x78, !PT ;  /* 0x000000010c0c4812 */ /* 0x000fc400078e780b */
[----:B0-----:R-:W-:-:S09]  /*5500*/  PRMT R10, RZ, 0x7610, R10 ;  /* 0x00007610ff0a7816 */ /* 0x001fd2000000000a */
[----:B------:R-:W-:Y:S05]  /*5510*/  @P1 BRA `(.L_x_104) ;  /* 0x0000000400501947 */ /* 0x000fea0003800000 */
[----:B------:R-:W0:Y:S01]  /*5520*/  S2R R6, SR_CTAID.X ;  /* 0x0000000000067919 */ /* 0x000e220000002500 */
[----:B------:R-:W-:Y:S01]  /*5530*/  ULDC.64 UR8, c[0x0][0x728] ;  /* 0x0001ca0000087ab9 */ /* 0x000fe20000000a00 */
[----:B------:R-:W-:Y:S01]  /*5540*/  ULDC UR11, c[0x0][0x730] ;  /* 0x0001cc00000b7ab9 */ /* 0x000fe20000000800 */
[----:B------:R-:W-:Y:S01]  /*5550*/  ISETP.NE.U32.AND P1, PT, RZ, UR8, PT ;  /* 0x00000008ff007c0c */ /* 0x000fe2000bf25070 */
[----:B------:R-:W1:Y:S01]  /*5560*/  S2R R19, SR_CTAID.Y ;  /* 0x0000000000137919 */ /* 0x000e620000002600 */
[----:B------:R-:W-:Y:S01]  /*5570*/  ULDC UR12, c[0x0][0x150] ;  /* 0x00005400000c7ab9 */ /* 0x000fe20000000800 */
[----:B------:R-:W-:Y:S01]  /*5580*/  IMAD.MOV.U32 R4, RZ, RZ, R2 ;  /* 0x000000ffff047224 */ /* 0x000fe200078e0002 */
[----:B------:R-:W-:Y:S01]  /*5590*/  ISETP.NE.AND.EX P1, PT, RZ, UR9, PT, P1 ;  /* 0x00000009ff007c0c */ /* 0x000fe2000bf25310 */
[----:B------:R-:W-:Y:S01]  /*55a0*/  IMAD.MOV.U32 R5, RZ, RZ, R3 ;  /* 0x000000ffff057224 */ /* 0x000fe200078e0003 */
[----:B0-----:R-:W-:-:S11]  /*55b0*/  I2FP.F32.U32 R20, R6 ;  /* 0x0000000600147245 */ /* 0x001fd60000201000 */
[----:B------:R-:W-:Y:S05]  /*55c0*/  @!P1 BRA `(.L_x_105) ;  /* 0x0000000000289947 */ /* 0x000fea0003800000 */
[----:B------:R-:W-:Y:S02]  /*55d0*/  ULDC UR10, c[0x0][0x734] ;  /* 0x0001cd00000a7ab9 */ /* 0x000fe40000000800 */
[----:B------:R-:W-:-:S05]  /*55e0*/  IADD3 R5, P1, R2, UR10, RZ ;  /* 0x0000000a02057c10 */ /* 0x000fca000ff3e0ff */
[----:B------:R-:W-:-:S04]  /*55f0*/  IMAD.X R21, RZ, RZ, R3, P1 ;  /* 0x000000ffff157224 */ /* 0x000fc800008e0603 */
[----:B------:R-:W-:-:S04]  /*5600*/  IMAD.WIDE.U32 R10, R21, UR8, RZ ;  /* 0x00000008150a7c25 */ /* 0x000fc8000f8e00ff */
[----:B------:R-:W-:-:S04]  /*5610*/  IMAD.WIDE.U32 R10, P1, R5, UR9, R10 ;  /* 0x00000009050a7c25 */ /* 0x000fc8000f82000a */
[----:B------:R-:W-:-:S04]  /*5620*/  IMAD.WIDE.U32 R4, R5, UR8, RZ ;  /* 0x0000000805047c25 */ /* 0x000fc8000f8e00ff */
[----:B------:R-:W-:Y:S01]  /*5630*/  IMAD.MOV.U32 R4, RZ, RZ, R11 ;  /* 0x000000ffff047224 */ /* 0x000fe200078e000b */
[----:B------:R-:W-:Y:S01]  /*5640*/  IADD3 RZ, P4, R5, R10, RZ ;  /* 0x0000000a05ff7210 */ /* 0x000fe20007f9e0ff */
[----:B------:R-:W-:-:S04]  /*5650*/  IMAD.X R5, RZ, RZ, RZ, P1 ;  /* 0x000000ffff057224 */ /* 0x000fc800008e06ff */
[----:B------:R-:W-:-:S08]  /*5660*/  IMAD.WIDE.U32.X R4, R21, UR9, R4, P4 ;  /* 0x0000000915047c25 */ /* 0x000fd0000a0e0404 */
.L_x_105:
[--C-:B------:R-:W-:Y:S01]  /*5670*/  SHF.R.U64 R18, R4, UR11, R5.reuse ;  /* 0x0000000b04127c19 */ /* 0x100fe20008001205 */
[----:B------:R-:W-:Y:S01]  /*5680*/  FMUL R20, R20, UR12 ;  /* 0x0000000c14147c20 */ /* 0x000fe20008400000 */
[----:B------:R-:W0:Y:S01]  /*5690*/  LDC R21, c[0x0][0x144] ;  /* 0x00005100ff157b82 */ /* 0x000e220000000800 */
[----:B-1----:R-:W-:Y:S01]  /*56a0*/  I2FP.F32.U32 R10, R19 ;  /* 0x00000013000a7245 */ /* 0x002fe20000201000 */
[----:B------:R-:W-:Y:S01]  /*56b0*/  ULDC UR10, c[0x0][0x154] ;  /* 0x00005500000a7ab9 */ /* 0x000fe20000000800 */
[----:B------:R-:W-:Y:S01]  /*56c0*/  SHF.R.U32.HI R4, RZ, UR11, R5 ;  /* 0x0000000bff047c19 */ /* 0x000fe20008011605 */
[----:B------:R-:W-:Y:S01]  /*56d0*/  ULDC.64 UR8, c[0x0][0x720] ;  /* 0x0001c80000087ab9 */ /* 0x000fe20000000a00 */
[----:B------:R-:W-:Y:S01]  /*56e0*/  IADD3 R5, P1, RZ, -R18, RZ ;  /* 0x80000012ff057210 */ /* 0x000fe20007f3e0ff */
[----:B------:R-:W1:Y:S01]  /*56f0*/  F2I.U32.TRUNC.NTZ R20, R20 ;  /* 0x0000001400147305 */ /* 0x000e62000020f000 */
[----:B------:R-:W-:Y:S01]  /*5700*/  FMUL R10, R10, UR10 ;  /* 0x0000000a0a0a7c20 */ /* 0x000fe20008400000 */
[----:B------:R-:W2:Y:S01]  /*5710*/  LDC R22, c[0x0][0x148] ;  /* 0x00005200ff167b82 */ /* 0x000ea20000000800 */
[----:B------:R-:W-:Y:S01]  /*5720*/  ULDC.64 UR10, c[0x0][0x740] ;  /* 0x0001d000000a7ab9 */ /* 0x000fe20000000a00 */
[----:B------:R-:W-:Y:S01]  /*5730*/  IMAD.X R4, RZ, RZ, ~R4, P1 ;  /* 0x000000ffff047224 */ /* 0x000fe200008e0e04 */
[----:B------:R-:W-:-:S03]  /*5740*/  ISETP.NE.U32.AND P1, PT, RZ, UR10, PT ;  /* 0x0000000aff007c0c */ /* 0x000fc6000bf25070 */
[----:B------:R-:W-:Y:S01]  /*5750*/  IMAD R4, R4, UR8, RZ ;  /* 0x0000000804047c24 */ /* 0x000fe2000f8e02ff */
[----:B------:R-:W3:Y:S01]  /*5760*/  F2I.U32.TRUNC.NTZ R10, R10 ;  /* 0x0000000a000a7305 */ /* 0x000ee2000020f000 */
[----:B------:R-:W-:Y:S02]  /*5770*/  ISETP.NE.AND.EX P1, PT, RZ, UR11, PT, P1 ;  /* 0x0000000bff007c0c */ /* 0x000fe4000bf25310 */
[C---:B------:R-:W-:Y:S02]  /*5780*/  IMAD R11, R5.reuse, UR9, R4 ;  /* 0x00000009050b7c24 */ /* 0x040fe4000f8e0204 */
[----:B------:R-:W-:Y:S01]  /*5790*/  IMAD.WIDE.U32 R4, R5, UR8, R2 ;  /* 0x0000000805047c25 */ /* 0x000fe2000f8e0002 */
[----:B------:R-:W-:-:S03]  /*57a0*/  ULDC UR8, c[0x0][0x718] ;  /* 0x0001c60000087ab9 */ /* 0x000fc60000000800 */
[----:B-1----:R-:W-:Y:S02]  /*57b0*/  IMAD.MOV R20, RZ, RZ, -R20 ;  /* 0x000000ffff147224 */ /* 0x002fe400078e0a14 */
[----:B------:R-:W-:Y:S02]  /*57c0*/  IMAD.IADD R5, R5, 0x1, R11 ;  /* 0x0000000105057824 */ /* 0x000fe400078e020b */
[----:B0-----:R-:W-:-:S03]  /*57d0*/  IMAD R6, R21, R20, R6 ;  /* 0x0000001415067224 */ /* 0x001fc600078e0206 */
[--C-:B------:R-:W-:Y:S01]  /*57e0*/  SHF.R.U64 R20, R4, UR8, R5.reuse ;  /* 0x0000000804147c19 */ /* 0x100fe20008001205 */
[----:B---3--:R-:W-:Y:S01]  /*57f0*/  IMAD.MOV R4, RZ, RZ, -R10 ;  /* 0x000000ffff047224 */ /* 0x008fe200078e0a0a */
[----:B------:R-:W-:Y:S01]  /*5800*/  SHF.R.U32.HI R5, RZ, UR8, R5 ;  /* 0x00000008ff057c19 */ /* 0x000fe20008011605 */
[----:B------:R-:W-:Y:S02]  /*5810*/  ULDC UR8, c[0x0][0x708] ;  /* 0x0001c20000087ab9 */ /* 0x000fe40000000800 */
[----:B--2---:R-:W-:Y:S01]  /*5820*/  @P3 IMAD R6, R22, R4, R19 ;  /* 0x0000000416063224 */ /* 0x004fe200078e0213 */
[--C-:B------:R-:W-:Y:S02]  /*5830*/  SHF.R.U64 R22, R20, UR8, R5.reuse ;  /* 0x0000000814167c19 */ /* 0x100fe40008001205 */
[----:B------:R-:W-:Y:S01]  /*5840*/  SHF.R.U32.HI R5, RZ, UR8, R5 ;  /* 0x00000008ff057c19 */ /* 0x000fe20008011605 */
[----:B------:R-:W-:-:S03]  /*5850*/  ULDC UR8, c[0x0][0x758] ;  /* 0x0001d60000087ab9 */ /* 0x000fc60000000800 */
[--C-:B------:R-:W-:Y:S02]  /*5860*/  SHF.R.U64 R19, R22, UR8, R5.reuse ;  /* 0x0000000816137c19 */ /* 0x100fe40008001205 */
[----:B------:R-:W-:-:S03]  /*5870*/  SHF.R.U32.HI R21, RZ, UR8, R5 ;  /* 0x00000008ff157c19 */ /* 0x000fc60008011605 */
[----:B------:R-:W-:Y:S02]  /*5880*/  IMAD.MOV.U32 R10, RZ, RZ, R19 ;  /* 0x000000ffff0a7224 */ /* 0x000fe400078e0013 */
[----:B------:R-:W-:Y:S01]  /*5890*/  IMAD.MOV.U32 R5, RZ, RZ, R21 ;  /* 0x000000ffff057224 */ /* 0x000fe200078e0015 */
[----:B------:R-:W-:Y:S06]  /*58a0*/  @!P1 BRA `(.L_x_106) ;  /* 0x00000000002c9947 */ /* 0x000fec0003800000 */
        /* <DEDUP_REMOVED lines=9> */
[----:B------:R-:W-:-:S04]  /*5940*/  IMAD.WIDE.U32.X R4, R21, UR11, R4, P4 ;  /* 0x0000000b15047c25 */ /* 0x000fc8000a0e0404 */
[----:B------:R-:W-:-:S07]  /*5950*/  IMAD.MOV.U32 R10, RZ, RZ, R4 ;  /* 0x000000ffff0a7224 */ /* 0x000fce00078e0004 */
.L_x_106:
[----:B------:R-:W-:Y:S01]  /*5960*/  ULDC UR8, c[0x0][0x748] ;  /* 0x0001d20000087ab9 */ /* 0x000fe20000000800 */
[----:B------:R-:W-:Y:S01]  /*5970*/  LOP3.LUT R4, R22, UR7, RZ, 0xc0, !PT ;  /* 0x0000000716047c12 */ /* 0x000fe2000f8ec0ff */
[----:B------:R-:W-:Y:S01]  /*5980*/  ULDC UR9, c[0x0][0x710] ;  /* 0x0001c40000097ab9 */ /* 0x000fe20000000800 */
[----:B------:R-:W-:Y:S01]  /*5990*/  SHF.R.U64 R5, R10, UR8, R5 ;  /* 0x000000080a057c19 */ /* 0x000fe20008001205 */
[----:B------:R-:W-:Y:S01]  /*59a0*/  ULDC UR8, c[0x0][0x738] ;  /* 0x0001ce0000087ab9 */ /* 0x000fe20000000800 */
[----:B------:R-:W-:-:S03]  /*59b0*/  LOP3.LUT R20, R20, UR4, RZ, 0xc0, !PT ;  /* 0x0000000414147c12 */ /* 0x000fc6000f8ec0ff */
[----:B------:R-:W-:Y:S02]  /*59c0*/  IMAD.MOV R10, RZ, RZ, -R5 ;  /* 0x000000ffff0a7224 */ /* 0x000fe400078e0a05 */
[----:B------:R-:W-:Y:S02]  /*59d0*/  IMAD R5, R5, UR5, R4 ;  /* 0x0000000505057c24 */ /* 0x000fe4000f8e0204 */
[----:B------:R-:W-:Y:S01]  /*59e0*/  IMAD R19, R10, UR8, R19 ;  /* 0x000000080a137c24 */ /* 0x000fe2000f8e0213 */
[----:B------:R-:W-:Y:S01]  /*59f0*/  ULDC UR8, c[0x0][0x700] ;  /* 0x0001c00000087ab9 */ /* 0x000fe20000000800 */
[----:B------:R-:W-:Y:S02]  /*5a00*/  IMAD R6, R5, UR9, R6 ;  /* 0x0000000905067c24 */ /* 0x000fe4000f8e0206 */
[----:B------:R-:W-:Y:S02]  /*5a10*/  IMAD R19, R19, UR8, R20 ;  /* 0x0000000813137c24 */ /* 0x000fe4000f8e0214 */
[----:B------:R-:W-:-:S02]  /*5a20*/  IMAD.MOV.U32 R10, RZ, RZ, 0x1 ;  /* 0x00000001ff0a7424 */ /* 0x000fc400078e00ff */
[----:B------:R-:W-:Y:S01]  /*5a30*/  IMAD.MOV.U32 R5, RZ, RZ, R18 ;  /* 0x000000ffff057224 */ /* 0x000fe200078e0012 */
[----:B------:R-:W-:Y:S02]  /*5a40*/  SEL R4, R19, R6, !P3 ;  /* 0x0000000613047207 */ /* 0x000fe40005800000 */
[----:B------:R-:W-:-:S07]  /*5a50*/  SEL R6, R6, R19, !P3 ;  /* 0x0000001306067207 */ /* 0x000fce0005800000 */
.L_x_104:
[----:B------:R-:W-:Y:S05]  /*5a60*/  BSYNC B1 ;  /* 0x0000000000017941 */ /* 0x000fea0003800000 */
.L_x_103:
[----:B------:R-:W-:-:S13]  /*5a70*/  LOP3.LUT P1, RZ, R10, 0xff, RZ, 0xc0, !PT ;  /* 0x000000ff0aff7812 */ /* 0x000fda000782c0ff */
[----:B------:R-:W-:Y:S05]  /*5a80*/  @P1 BRA `(.L_x_107) ;  /* 0xfffffff400001947 */ /* 0x000fea000383ffff */
[----:B------:R-:W-:Y:S05]  /*5a90*/  BSYNC B0 ;  /* 0x0000000000007941 */ /* 0x000fea0003800000 */
.L_x_95:
[----:B------:R-:W-:-:S03]  /*5aa0*/  UMOV UR8, 0xffffffff ;  /* 0xffffffff00087882 */ /* 0x000fc60000000000 */
[----:B------:R-:W-:Y:S05]  /*5ab0*/  BRA.DIV UR8, `(.L_x_108) ;  /* 0x0000000e082c7947 */ /* 0x000fea000b800000 */
[----:B------:R-:W-:-:S13]  /*5ac0*/  ELECT P0, URZ, PT ;  /* 0x00000000003f782f */ /* 0x000fda0003800000 */
.L_x_138:
[----:B------:R-:W-:Y:S04]  /*5ad0*/  BSSY B0, `(.L_x_109) ;  /* 0x00000a9000007945 */ /* 0x000fe80003800000 */
[----:B------:R-:W-:Y:S05]  /*5ae0*/  @!P0 BRA `(.L_x_110) ;  /* 0x00000008009c8947 */ /* 0x000fea0003800000 */
[----:B------:R-:W-:-:S04]  /*5af0*/  LOP3.LUT R7, R7, 0x2, RZ, 0xfc, !PT ;  /* 0x0000000207077812 */ /* 0x000fc800078efcff */
[----:B------:R-:W-:-:S13]  /*5b00*/  ISETP.NE.AND P0, PT, R7, 0x3, PT ;  /* 0x000000030700780c */ /* 0x000fda0003f05270 */
[----:B------:R-:W-:Y:S05]  /*5b10*/  @!P0 BRA `(.L_x_111) ;  /* 0x0000000000048947 */ /* 0x000fea0003800000 */
[----:B------:R-:W-:Y:S01]  /*5b20*/  BPT.TRAP 0x1 ;  /* 0x000000040000795c */ /* 0x000fe20000300000 */
.L_x_111:
[----:B------:R-:W0:Y:S01]  /*5b30*/  S2R R3, SR_CgaCtaId ;  /* 0x0000000000037919 */ /* 0x000e220000008800 */
[----:B------:R-:W-:Y:S02]  /*5b40*/  MOV R0, 0x400 ;  /* 0x0000040000007802 */ /* 0x000fe40000000f00 */
[----:B------:R-:W-:Y:S02]  /*5b50*/  SHF.L.U32 R2, R12, 0x1f, RZ ;  /* 0x0000001f0c027819 */ /* 0x000fe400000006ff */
[----:B0-----:R-:W-:-:S05]  /*5b60*/  LEA R0, R3, R0, 0x18 ;  /* 0x0000000003007211 */ /* 0x001fca00078ec0ff */
[----:B------:R-:W-:-:S04]  /*5b70*/  VIADD R0, R0, 0x90 ;  /* 0x0000009000007836 */ /* 0x000fc80000000000 */
[C---:B------:R-:W-:Y:S02]  /*5b80*/  IMAD R5, R13.reuse, 0x8, R0 ;  /* 0x000000080d057824 */ /* 0x040fe400078e0200 */
[----:B------:R-:W-:Y:S02]  /*5b90*/  VIADD R13, R13, 0x1 ;  /* 0x000000010d0d7836 */ /* 0x000fe40000000000 */
[----:B------:R-:W0:Y:S03]  /*5ba0*/  SYNCS.PHASECHK.TRANS64.TRYWAIT P0, [R5+URZ], R2 ;  /* 0x00000002050075a7 */ /* 0x000e26000800017f */
[----:B------:R-:W-:-:S04]  /*5bb0*/  ISETP.NE.AND P1, PT, R13, 0x12, PT ;  /* 0x000000120d00780c */ /* 0x000fc80003f25270 */
[----:B------:R-:W-:Y:S02]  /*5bc0*/  SEL R3, RZ, 0x1, P1 ;  /* 0x00000001ff037807 */ /* 0x000fe40000800000 */
[----:B------:R-:W-:Y:S02]  /*5bd0*/  SEL R13, R13, RZ, P1 ;  /* 0x000000ff0d0d7207 */ /* 0x000fe40000800000 */
[----:B------:R-:W-:-:S03]  /*5be0*/  LOP3.LUT R12, R12, R3, RZ, 0x3c, !PT ;  /* 0x000000030c0c7212 */ /* 0x000fc600078e3cff */
[----:B------:R-:W-:Y:S01]  /*5bf0*/  IMAD R7, R13, 0x8, R0 ;  /* 0x000000080d077824 */ /* 0x000fe200078e0200 */
[----:B------:R-:W-:Y:S01]  /*5c00*/  SHF.L.U32 R4, R12, 0x1f, RZ ;  /* 0x0000001f0c047819 */ /* 0x000fe200000006ff */
[----:B0-----:R-:W-:Y:S06]  /*5c10*/  @!P0 BRA `(.L_x_112) ;  /* 0x0000000800f88947 */ /* 0x001fec0003800000 */
.L_x_139:
[----:B------:R-:W1:Y:S01]  /*5c20*/  SYNCS.PHASECHK.TRANS64.TRYWAIT P0, [R7+URZ], R4 ;  /* 0x00000004070075a7 */ /* 0x000e62000800017f */
[----:B0-----:R-:W-:-:S05]  /*5c30*/  VIADD R2, R13, 0x1 ;  /* 0x000000010d027836 */ /* 0x001fca0000000000 */
[----:B------:R-:W-:-:S04]  /*5c40*/  ISETP.NE.AND P1, PT, R2, 0x12, PT ;  /* 0x000000120200780c */ /* 0x000fc80003f25270 */
[----:B------:R-:W-:Y:S02]  /*5c50*/  SEL R3, RZ, 0x1, P1 ;  /* 0x00000001ff037807 */ /* 0x000fe40000800000 */
[----:B------:R-:W-:Y:S02]  /*5c60*/  SEL R9, R2, RZ, P1 ;  /* 0x000000ff02097207 */ /* 0x000fe40000800000 */
[----:B------:R-:W-:-:S03]  /*5c70*/  LOP3.LUT R12, R12, R3, RZ, 0x3c, !PT ;  /* 0x000000030c0c7212 */ /* 0x000fc600078e3cff */
[----:B------:R-:W-:Y:S01]  /*5c80*/  IMAD R6, R9, 0x8, R0 ;  /* 0x0000000809067824 */ /* 0x000fe200078e0200 */
[----:B------:R-:W-:Y:S01]  /*5c90*/  SHF.L.U32 R5, R12, 0x1f, RZ ;  /* 0x0000001f0c057819 */ /* 0x000fe200000006ff */
[----:B-1----:R-:W-:Y:S06]  /*5ca0*/  @!P0 BRA `(.L_x_113) ;  /* 0x0000000800e88947 */ /* 0x002fec0003800000 */
.L_x_140:
[----:B------:R-:W1:Y:S01]  /*5cb0*/  SYNCS.PHASECHK.TRANS64.TRYWAIT P0, [R6+URZ], R5 ;  /* 0x00000005060075a7 */ /* 0x000e62000800017f */
[----:B------:R-:W-:-:S05]  /*5cc0*/  VIADD R2, R9, 0x1 ;  /* 0x0000000109027836 */ /* 0x000fca0000000000 */
[----:B------:R-:W-:-:S04]  /*5cd0*/  ISETP.NE.AND P1, PT, R2, 0x12, PT ;  /* 0x000000120200780c */ /* 0x000fc80003f25270 */
[----:B------:R-:W-:Y:S02]  /*5ce0*/  SEL R3, RZ, 0x1, P1 ;  /* 0x00000001ff037807 */ /* 0x000fe40000800000 */
[----:B0-----:R-:W-:Y:S02]  /*5cf0*/  SEL R7, R2, RZ, P1 ;  /* 0x000000ff02077207 */ /* 0x001fe40000800000 */
[----:B------:R-:W-:-:S03]  /*5d00*/  LOP3.LUT R12, R12, R3, RZ, 0x3c, !PT ;  /* 0x000000030c0c7212 */ /* 0x000fc600078e3cff */
[----:B------:R-:W-:Y:S01]  /*5d10*/  IMAD R9, R7, 0x8, R0 ;  /* 0x0000000807097824 */ /* 0x000fe200078e0200 */
[----:B------:R-:W-:Y:S01]  /*5d20*/  SHF.L.U32 R4, R12, 0x1f, RZ ;  /* 0x0000001f0c047819 */ /* 0x000fe200000006ff */
[----:B-1----:R-:W-:Y:S06]  /*5d30*/  @!P0 BRA `(.L_x_114) ;  /* 0x0000000800d88947 */ /* 0x002fec0003800000 */
.L_x_141:
[----:B------:R-:W1:Y:S01]  /*5d40*/  SYNCS.PHASECHK.TRANS64.TRYWAIT P0, [R9+URZ], R4 ;  /* 0x00000004090075a7 */ /* 0x000e62000800017f */
[----:B------:R-:W-:-:S05]  /*5d50*/  VIADD R2, R7, 0x1 ;  /* 0x0000000107027836 */ /* 0x000fca0000000000 */
[----:B------:R-:W-:-:S04]  /*5d60*/  ISETP.NE.AND P1, PT, R2, 0x12, PT ;  /* 0x000000120200780c */ /* 0x000fc80003f25270 */
[----:B------:R-:W-:Y:S02]  /*5d70*/  SEL R3, RZ, 0x1, P1 ;  /* 0x00000001ff037807 */ /* 0x000fe40000800000 */
[----:B------:R-:W-:Y:S02]  /*5d80*/  SEL R7, R2, RZ, P1 ;  /* 0x000000ff02077207 */ /* 0x000fe40000800000 */
[----:B------:R-:W-:-:S03]  /*5d90*/  LOP3.LUT R12, R12, R3, RZ, 0x3c, !PT ;  /* 0x000000030c0c7212 */ /* 0x000fc600078e3cff */
[----:B0-----:R-:W-:Y:S01]  /*5da0*/  IMAD R6, R7, 0x8, R0 ;  /* 0x0000000807067824 */ /* 0x001fe200078e0200 */
[----:B------:R-:W-:Y:S01]  /*5db0*/  SHF.L.U32 R5, R12, 0x1f, RZ ;  /* 0x0000001f0c057819 */ /* 0x000fe200000006ff */
[----:B-1----:R-:W-:Y:S06]  /*5dc0*/  @!P0 BRA `(.L_x_115) ;  /* 0x0000000800c88947 */ /* 0x002fec0003800000 */
.L_x_142:
        /* <DEDUP_REMOVED lines=9> */
.L_x_143:
        /* <DEDUP_REMOVED lines=9> */
.L_x_144:
        /* <DEDUP_REMOVED lines=9> */
.L_x_145:
        /* <DEDUP_REMOVED lines=9> */
.L_x_146:
        /* <DEDUP_REMOVED lines=9> */
.L_x_147:
        /* <DEDUP_REMOVED lines=9> */
.L_x_148:
        /* <DEDUP_REMOVED lines=9> */
.L_x_149:
        /* <DEDUP_REMOVED lines=9> */
.L_x_150:
        /* <DEDUP_REMOVED lines=9> */
.L_x_151:
        /* <DEDUP_REMOVED lines=9> */
.L_x_152:
        /* <DEDUP_REMOVED lines=9> */
.L_x_153:
        /* <DEDUP_REMOVED lines=9> */
.L_x_154:
[----:B------:R-:W1:Y:S01]  /*6490*/  SYNCS.PHASECHK.TRANS64.TRYWAIT P0, [R6+URZ], R5 ;  /* 0x00000005060075a7 */ /* 0x000e62000800017f */
[----:B------:R-:W-:-:S05]  /*64a0*/  VIADD R2, R7, 0x1 ;  /* 0x0000000107027836 */ /* 0x000fca0000000000 */
[----:B------:R-:W-:-:S04]  /*64b0*/  ISETP.NE.AND P1, PT, R2, 0x12, PT ;  /* 0x000000120200780c */ /* 0x000fc80003f25270 */
[----:B0-----:R-:W-:Y:S02]  /*64c0*/  SEL R4, RZ, 0x1, P1 ;  /* 0x00000001ff047807 */ /* 0x001fe40000800000 */
[----:B------:R-:W-:Y:S02]  /*64d0*/  SEL R3, R2, RZ, P1 ;  /* 0x000000ff02037207 */ /* 0x000fe40000800000 */
[----:B------:R-:W-:Y:S01]  /*64e0*/  LOP3.LUT R4, R11, R4, RZ, 0x3c, !PT ;  /* 0x000000040b047212 */ /* 0x000fe200078e3cff */
[----:B-1----:R-:W-:Y:S06]  /*64f0*/  @!P0 BRA `(.L_x_128) ;  /* 0x0000000800008947 */ /* 0x002fec0003800000 */
.L_x_155:
[----:B------:R-:W-:Y:S01]  /*6500*/  IMAD R3, R3, 0x8, R0 ;  /* 0x0000000803037824 */ /* 0x000fe200078e0200 */
[----:B------:R-:W-:-:S07]  /*6510*/  SHF.L.U32 R0, R4, 0x1f, RZ ;  /* 0x0000001f04007819 */ /* 0x000fce00000006ff */
.L_x_129:
[----:B-1----:R1:W2:Y:S02]  /*6520*/  SYNCS.PHASECHK.TRANS64.TRYWAIT P0, [R3+URZ], R0 ;  /* 0x00000000030075a7 */ /* 0x0022a4000800017f */
[----:B--2---:R-:W-:Y:S05]  /*6530*/  @!P0 NANOSLEEP.SYNCS 0x989680 ;  /* 0x009896800000895d */ /* 0x004fea0003900000 */
[----:B------:R-:W2:Y:S02]  /*6540*/  @!P0 SYNCS.PHASECHK.TRANS64 P0, [R3+URZ], R0 ;  /* 0x00000000030085a7 */ /* 0x000ea4000800007f */
[----:B--2---:R-:W-:Y:S05]  /*6550*/  @!P0 BRA `(.L_x_129) ;  /* 0xfffffffc00f08947 */ /* 0x004fea000383ffff */
.L_x_110:
[----:B------:R-:W-:Y:S05]  /*6560*/  BSYNC B0 ;  /* 0x0000000000007941 */ /* 0x000fea0003800000 */
.L_x_109:
[----:B------:R-:W-:Y:S05]  /*6570*/  EXIT ;  /* 0x000000000000794d */ /* 0x000fea0003800000 */
.L_x_20:
[----:B0-----:R-:W-:-:S04]  /*6580*/  IMAD.U32 R22, RZ, RZ, UR12 ;  /* 0x0000000cff167e24 */ /* 0x001fc8000f8e00ff */
[----:B------:R0:W1:Y:S03]  /*6590*/  SYNCS.PHASECHK.TRANS64.TRYWAIT P0, [R22+URZ+-0x8], R21 ;  /* 0xfffff815160075a7 */ /* 0x000066000800017f */
[----:B-1----:R-:W-:Y:S05]  /*65a0*/  @!P0 NANOSLEEP.SYNCS 0x989680 ;  /* 0x009896800000895d */ /* 0x002fea0003900000 */
[----:B------:R-:W1:Y:S02]  /*65b0*/  @!P0 SYNCS.PHASECHK.TRANS64 P0, [R22+URZ+-0x8], R21 ;  /* 0xfffff815160085a7 */ /* 0x000e64000800007f */
[----:B-1----:R-:W-:Y:S05]  /*65c0*/  @!P0 BRA `(.L_x_20) ;  /* 0xfffffffc00ec8947 */ /* 0x002fea000383ffff */
[----:B------:R-:W-:Y:S05]  /*65d0*/  BRA `(.L_x_130) ;  /* 0xffffffb000dc7947 */ /* 0x000fea000383ffff */
.L_x_25:
[----:B-1----:R-:W-:-:S04]  /*65e0*/  IMAD.U32 R56, RZ, RZ, UR8 ;  /* 0x00000008ff387e24 */ /* 0x002fc8000f8e00ff */
[----:B------:R1:W4:Y:S03]  /*65f0*/  SYNCS.PHASECHK.TRANS64.TRYWAIT P0, [R56+URZ], R23 ;  /* 0x00000017380075a7 */ /* 0x000326000800017f */
[----:B----4-:R-:W-:Y:S05]  /*6600*/  @!P0 NANOSLEEP.SYNCS 0x989680 ;  /* 0x009896800000895d */ /* 0x010fea0003900000 */
[----:B------:R-:W4:Y:S02]  /*6610*/  @!P0 SYNCS.PHASECHK.TRANS64 P0, [R56+URZ], R23 ;  /* 0x00000017380085a7 */ /* 0x000f24000800007f */
[----:B----4-:R-:W-:Y:S05]  /*6620*/  @!P0 BRA `(.L_x_25) ;  /* 0xfffffffc00ec8947 */ /* 0x010fea000383ffff */
[----:B------:R-:W-:Y:S05]  /*6630*/  BRA `(.L_x_24) ;  /* 0xffffffb400487947 */ /* 0x000fea000383ffff */
.L_x_29:
[----:B0-----:R-:W-:-:S04]  /*6640*/  IMAD.U32 R22, RZ, RZ, UR12 ;  /* 0x0000000cff167e24 */ /* 0x001fc8000f8e00ff */
[----:B------:R0:W1:Y:S03]  /*6650*/  SYNCS.PHASECHK.TRANS64.TRYWAIT P0, [R22+URZ+0x8], R21 ;  /* 0x00000815160075a7 */ /* 0x000066000800017f */
[----:B-1----:R-:W-:Y:S05]  /*6660*/  @!P0 NANOSLEEP.SYNCS 0x989680 ;  /* 0x009896800000895d */ /* 0x002fea0003900000 */
[----:B------:R-:W1:Y:S02]  /*6670*/  @!P0 SYNCS.PHASECHK.TRANS64 P0, [R22+URZ+0x8], R21 ;  /* 0x00000815160085a7 */ /* 0x000e64000800007f */
[----:B-1----:R-:W-:Y:S05]  /*6680*/  @!P0 BRA `(.L_x_29) ;  /* 0xfffffffc00ec8947 */ /* 0x002fea000383ffff */
[----:B------:R-:W-:Y:S05]  /*6690*/  BRA `(.L_x_131) ;  /* 0xffffffb800107947 */ /* 0x000fea000383ffff */
.L_x_96:
[----:B------:R-:W-:Y:S01]  /*66a0*/  BSSY B1, `(.L_x_132) ;  /* 0x0000006000017945 */ /* 0x000fe20003800000 */
[----:B------:R-:W-:-:S07]  /*66b0*/  IMAD.MOV.U32 R10, RZ, RZ, -0x1 ;  /* 0xffffffffff0a7424 */ /* 0x000fce00078e00ff */
[----:B------:R-:W-:Y:S05]  /*66c0*/  WARPSYNC.COLLECTIVE R10, `(.L_x_133) ;  /* 0x000000000a0c7348 */ /* 0x000fea0003c00000 */
[----:B------:R-:W-:Y:S02]  /*66d0*/  ELECT P1, UR62, PT ;  /* 0x00000000003e782f */ /* 0x000fe40003820000 */
[----:B------:R-:W-:Y:S01]  /*66e0*/  MOV R10, UR62 ;  /* 0x0000003e000a7c02 */ /* 0x000fe20008000f00 */
[----:B------:R-:W-:Y:S10]  /*66f0*/  ENDCOLLECTIVE ;  /* 0x000000000000791b */ /* 0x000ff40003800000 */
.L_x_133:
[----:B------:R-:W-:Y:S05]  /*6700*/  BSYNC B1 ;  /* 0x0000000000017941 */ /* 0x000fea0003800000 */
.L_x_132:
[----:B------:R-:W-:Y:S05]  /*6710*/  BRA `(.L_x_134) ;  /* 0xffffffe400e87947 */ /* 0x000fea000383ffff */
.L_x_99:
[----:B-1----:R1:W2:Y:S02]  /*6720*/  SYNCS.PHASECHK.TRANS64.TRYWAIT P1, [R20+URZ+0x90], R11 ;  /* 0x0000900b140075a7 */ /* 0x0022a4000802017f */
[----:B--2---:R-:W-:Y:S05]  /*6730*/  @!P1 NANOSLEEP.SYNCS 0x989680 ;  /* 0x009896800000995d */ /* 0x004fea0003900000 */
[----:B------:R-:W2:Y:S02]  /*6740*/  @!P1 SYNCS.PHASECHK.TRANS64 P1, [R20+URZ+0x90], R11 ;  /* 0x0000900b140095a7 */ /* 0x000ea4000802007f */
[----:B--2---:R-:W-:Y:S05]  /*6750*/  @!P1 BRA `(.L_x_99) ;  /* 0xfffffffc00f09947 */ /* 0x004fea000383ffff */
[----:B------:R-:W-:Y:S05]  /*6760*/  BRA `(.L_x_135) ;  /* 0xffffffe800207947 */ /* 0x000fea000383ffff */
.L_x_108:
[----:B------:R-:W-:Y:S01]  /*6770*/  BSSY B0, `(.L_x_136) ;  /* 0x0000006000007945 */ /* 0x000fe20003800000 */
[----:B------:R-:W-:-:S07]  /*6780*/  IMAD.MOV.U32 R10, RZ, RZ, -0x1 ;  /* 0xffffffffff0a7424 */ /* 0x000fce00078e00ff */
[----:B------:R-:W-:Y:S05]  /*6790*/  WARPSYNC.COLLECTIVE R10, `(.L_x_137) ;  /* 0x000000000a0c7348 */ /* 0x000fea0003c00000 */
[----:B------:R-:W-:Y:S02]  /*67a0*/  ELECT P1, UR62, PT ;  /* 0x00000000003e782f */ /* 0x000fe40003820000 */
[----:B------:R-:W-:Y:S01]  /*67b0*/  MOV R10, UR62 ;  /* 0x0000003e000a7c02 */ /* 0x000fe20008000f00 */
[----:B------:R-:W-:Y:S10]  /*67c0*/  ENDCOLLECTIVE ;  /* 0x000000000000791b */ /* 0x000ff40003800000 */
.L_x_137:
[----:B------:R-:W-:Y:S05]  /*67d0*/  BSYNC B0 ;  /* 0x0000000000007941 */ /* 0x000fea0003800000 */
.L_x_136:
[----:B------:R-:W-:Y:S01]  /*67e0*/  PLOP3.LUT P0, PT, P1, PT, PT, 0x80, 0x0 ;  /* 0x000000000000781c */ /* 0x000fe20000f0f070 */
[----:B------:R-:W-:-:S12]  /*67f0*/  BRA `(.L_x_138) ;  /* 0xfffffff000b47947 */ /* 0x000fd8000383ffff */
.L_x_112:
[----:B0-----:R0:W1:Y:S02]  /*6800*/  SYNCS.PHASECHK.TRANS64.TRYWAIT P0, [R5+URZ], R2 ;  /* 0x00000002050075a7 */ /* 0x001064000800017f */
[----:B-1----:R-:W-:Y:S05]  /*6810*/  @!P0 NANOSLEEP.SYNCS 0x989680 ;  /* 0x009896800000895d */ /* 0x002fea0003900000 */
[----:B------:R-:W1:Y:S02]  /*6820*/  @!P0 SYNCS.PHASECHK.TRANS64 P0, [R5+URZ], R2 ;  /* 0x00000002050085a7 */ /* 0x000e64000800007f */
[----:B-1----:R-:W-:Y:S05]  /*6830*/  @!P0 BRA `(.L_x_112) ;  /* 0xfffffffc00f08947 */ /* 0x002fea000383ffff */
[----:B------:R-:W-:Y:S05]  /*6840*/  BRA `(.L_x_139) ;  /* 0xfffffff000f47947 */ /* 0x000fea000383ffff */
.L_x_113:
[----:B0-----:R0:W1:Y:S02]  /*6850*/  SYNCS.PHASECHK.TRANS64.TRYWAIT P0, [R7+URZ], R4 ;  /* 0x00000004070075a7 */ /* 0x001064000800017f */
[----:B-1----:R-:W-:Y:S05]  /*6860*/  @!P0 NANOSLEEP.SYNCS 0x989680 ;  /* 0x009896800000895d */ /* 0x002fea0003900000 */
[----:B------:R-:W1:Y:S02]  /*6870*/  @!P0 SYNCS.PHASECHK.TRANS64 P0, [R7+URZ], R4 ;  /* 0x00000004070085a7 */ /* 0x000e64000800007f */
[----:B-1----:R-:W-:Y:S05]  /*6880*/  @!P0 BRA `(.L_x_113) ;  /* 0xfffffffc00f08947 */ /* 0x002fea000383ffff */
[----:B------:R-:W-:Y:S05]  /*6890*/  BRA `(.L_x_140) ;  /* 0xfffffff400047947 */ /* 0x000fea000383ffff */
.L_x_114:
[----:B0-----:R0:W1:Y:S02]  /*68a0*/  SYNCS.PHASECHK.TRANS64.TRYWAIT P0, [R6+URZ], R5 ;  /* 0x00000005060075a7 */ /* 0x001064000800017f */
[----:B-1----:R-:W-:Y:S05]  /*68b0*/  @!P0 NANOSLEEP.SYNCS 0x989680 ;  /* 0x009896800000895d */ /* 0x002fea0003900000 */
[----:B------:R-:W1:Y:S02]  /*68c0*/  @!P0 SYNCS.PHASECHK.TRANS64 P0, [R6+URZ], R5 ;  /* 0x00000005060085a7 */ /* 0x000e64000800007f */
[----:B-1----:R-:W-:Y:S05]  /*68d0*/  @!P0 BRA `(.L_x_114) ;  /* 0xfffffffc00f08947 */ /* 0x002fea000383ffff */
[----:B------:R-:W-:Y:S05]  /*68e0*/  BRA `(.L_x_141) ;  /* 0xfffffff400147947 */ /* 0x000fea000383ffff */
.L_x_115:
[----:B0-----:R0:W1:Y:S02]  /*68f0*/  SYNCS.PHASECHK.TRANS64.TRYWAIT P0, [R9+URZ], R4 ;  /* 0x00000004090075a7 */ /* 0x001064000800017f */
[----:B-1----:R-:W-:Y:S05]  /*6900*/  @!P0 NANOSLEEP.SYNCS 0x989680 ;  /* 0x009896800000895d */ /* 0x002fea0003900000 */
[----:B------:R-:W1:Y:S02]  /*6910*/  @!P0 SYNCS.PHASECHK.TRANS64 P0, [R9+URZ], R4 ;  /* 0x00000004090085a7 */ /* 0x000e64000800007f */
[----:B-1----:R-:W-:Y:S05]  /*6920*/  @!P0 BRA `(.L_x_115) ;  /* 0xfffffffc00f08947 */ /* 0x002fea000383ffff */
[----:B------:R-:W-:Y:S05]  /*6930*/  BRA `(.L_x_142) ;  /* 0xfffffff400247947 */ /* 0x000fea000383ffff */
.L_x_116:
[----:B0-----:R0:W1:Y:S02]  /*6940*/  SYNCS.PHASECHK.TRANS64.TRYWAIT P0, [R6+URZ], R5 ;  /* 0x00000005060075a7 */ /* 0x001064000800017f */
[----:B-1----:R-:W-:Y:S05]  /*6950*/  @!P0 NANOSLEEP.SYNCS 0x989680 ;  /* 0x009896800000895d */ /* 0x002fea0003900000 */
[----:B------:R-:W1:Y:S02]  /*6960*/  @!P0 SYNCS.PHASECHK.TRANS64 P0, [R6+URZ], R5 ;  /* 0x00000005060085a7 */ /* 0x000e64000800007f */
[----:B-1----:R-:W-:Y:S05]  /*6970*/  @!P0 BRA `(.L_x_116) ;  /* 0xfffffffc00f08947 */ /* 0x002fea000383ffff */
[----:B------:R-:W-:Y:S05]  /*6980*/  BRA `(.L_x_143) ;  /* 0xfffffff400347947 */ /* 0x000fea000383ffff */
.L_x_117:
[----:B0-----:R0:W1:Y:S02]  /*6990*/  SYNCS.PHASECHK.TRANS64.TRYWAIT P0, [R9+URZ], R4 ;  /* 0x00000004090075a7 */ /* 0x001064000800017f */
[----:B-1----:R-:W-:Y:S05]  /*69a0*/  @!P0 NANOSLEEP.SYNCS 0x989680 ;  /* 0x009896800000895d */ /* 0x002fea0003900000 */
[----:B------:R-:W1:Y:S02]  /*69b0*/  @!P0 SYNCS.PHASECHK.TRANS64 P0, [R9+URZ], R4 ;  /* 0x00000004090085a7 */ /* 0x000e64000800007f */
[----:B-1----:R-:W-:Y:S05]  /*69c0*/  @!P0 BRA `(.L_x_117) ;  /* 0xfffffffc00f08947 */ /* 0x002fea000383ffff */
[----:B------:R-:W-:Y:S05]  /*69d0*/  BRA `(.L_x_144) ;  /* 0xfffffff400447947 */ /* 0x000fea000383ffff */
.L_x_118:
[----:B0-----:R0:W1:Y:S02]  /*69e0*/  SYNCS.PHASECHK.TRANS64.TRYWAIT P0, [R6+URZ], R5 ;  /* 0x00000005060075a7 */ /* 0x001064000800017f */
[----:B-1----:R-:W-:Y:S05]  /*69f0*/  @!P0 NANOSLEEP.SYNCS 0x989680 ;  /* 0x009896800000895d */ /* 0x002fea0003900000 */
[----:B------:R-:W1:Y:S02]  /*6a00*/  @!P0 SYNCS.PHASECHK.TRANS64 P0, [R6+URZ], R5 ;  /* 0x00000005060085a7 */ /* 0x000e64000800007f */
[----:B-1----:R-:W-:Y:S05]  /*6a10*/  @!P0 BRA `(.L_x_118) ;  /* 0xfffffffc00f08947 */ /* 0x002fea000383ffff */
[----:B------:R-:W-:Y:S05]  /*6a20*/  BRA `(.L_x_145) ;  /* 0xfffffff400547947 */ /* 0x000fea000383ffff */
.L_x_119:
[----:B0-----:R0:W1:Y:S02]  /*6a30*/  SYNCS.PHASECHK.TRANS64.TRYWAIT P0, [R9+URZ], R4 ;  /* 0x00000004090075a7 */ /* 0x001064000800017f */
[----:B-1----:R-:W-:Y:S05]  /*6a40*/  @!P0 NANOSLEEP.SYNCS 0x989680 ;  /* 0x009896800000895d */ /* 0x002fea0003900000 */
[----:B------:R-:W1:Y:S02]  /*6a50*/  @!P0 SYNCS.PHASECHK.TRANS64 P0, [R9+URZ], R4 ;  /* 0x00000004090085a7 */ /* 0x000e64000800007f */
[----:B-1----:R-:W-:Y:S05]  /*6a60*/  @!P0 BRA `(.L_x_119) ;  /* 0xfffffffc00f08947 */ /* 0x002fea000383ffff */
[----:B------:R-:W-:Y:S05]  /*6a70*/  BRA `(.L_x_146) ;  /* 0xfffffff400647947 */ /* 0x000fea000383ffff */
.L_x_120:
[----:B0-----:R0:W1:Y:S02]  /*6a80*/  SYNCS.PHASECHK.TRANS64.TRYWAIT P0, [R6+URZ], R5 ;  /* 0x00000005060075a7 */ /* 0x001064000800017f */
[----:B-1----:R-:W-:Y:S05]  /*6a90*/  @!P0 NANOSLEEP.SYNCS 0x989680 ;  /* 0x009896800000895d */ /* 0x002fea0003900000 */
[----:B------:R-:W1:Y:S02]  /*6aa0*/  @!P0 SYNCS.PHASECHK.TRANS64 P0, [R6+URZ], R5 ;  /* 0x00000005060085a7 */ /* 0x000e64000800007f */
[----:B-1----:R-:W-:Y:S05]  /*6ab0*/  @!P0 BRA `(.L_x_120) ;  /* 0xfffffffc00f08947 */ /* 0x002fea000383ffff */
[----:B------:R-:W-:Y:S05]  /*6ac0*/  BRA `(.L_x_147) ;  /* 0xfffffff400747947 */ /* 0x000fea000383ffff */
.L_x_121:
[----:B0-----:R0:W1:Y:S02]  /*6ad0*/  SYNCS.PHASECHK.TRANS64.TRYWAIT P0, [R9+URZ], R4 ;  /* 0x00000004090075a7 */ /* 0x001064000800017f */
[----:B-1----:R-:W-:Y:S05]  /*6ae0*/  @!P0 NANOSLEEP.SYNCS 0x989680 ;  /* 0x009896800000895d */ /* 0x002fea0003900000 */
[----:B------:R-:W1:Y:S02]  /*6af0*/  @!P0 SYNCS.PHASECHK.TRANS64 P0, [R9+URZ], R4 ;  /* 0x00000004090085a7 */ /* 0x000e64000800007f */
[----:B-1----:R-:W-:Y:S05]  /*6b00*/  @!P0 BRA `(.L_x_121) ;  /* 0xfffffffc00f08947 */ /* 0x002fea000383ffff */
[----:B------:R-:W-:Y:S05]  /*6b10*/  BRA `(.L_x_148) ;  /* 0xfffffff400847947 */ /* 0x000fea000383ffff */
.L_x_122:
[----:B0-----:R0:W1:Y:S02]  /*6b20*/  SYNCS.PHASECHK.TRANS64.TRYWAIT P0, [R6+URZ], R5 ;  /* 0x00000005060075a7 */ /* 0x001064000800017f */
[----:B-1----:R-:W-:Y:S05]  /*6b30*/  @!P0 NANOSLEEP.SYNCS 0x989680 ;  /* 0x009896800000895d */ /* 0x002fea0003900000 */
[----:B------:R-:W1:Y:S02]  /*6b40*/  @!P0 SYNCS.PHASECHK.TRANS64 P0, [R6+URZ], R5 ;  /* 0x00000005060085a7 */ /* 0x000e64000800007f */
[----:B-1----:R-:W-:Y:S05]  /*6b50*/  @!P0 BRA `(.L_x_122) ;  /* 0xfffffffc00f08947 */ /* 0x002fea000383ffff */
[----:B------:R-:W-:Y:S05]  /*6b60*/  BRA `(.L_x_149) ;  /* 0xfffffff400947947 */ /* 0x000fea000383ffff */
.L_x_123:
[----:B0-----:R0:W1:Y:S02]  /*6b70*/  SYNCS.PHASECHK.TRANS64.TRYWAIT P0, [R9+URZ], R4 ;  /* 0x00000004090075a7 */ /* 0x001064000800017f */
[----:B-1----:R-:W-:Y:S05]  /*6b80*/  @!P0 NANOSLEEP.SYNCS 0x989680 ;  /* 0x009896800000895d */ /* 0x002fea0003900000 */
[----:B------:R-:W1:Y:S02]  /*6b90*/  @!P0 SYNCS.PHASECHK.TRANS64 P0, [R9+URZ], R4 ;  /* 0x00000004090085a7 */ /* 0x000e64000800007f */
[----:B-1----:R-:W-:Y:S05]  /*6ba0*/  @!P0 BRA `(.L_x_123) ;  /* 0xfffffffc00f08947 */ /* 0x002fea000383ffff */
[----:B------:R-:W-:Y:S05]  /*6bb0*/  BRA `(.L_x_150) ;  /* 0xfffffff400a47947 */ /* 0x000fea000383ffff */
.L_x_124:
[----:B0-----:R0:W1:Y:S02]  /*6bc0*/  SYNCS.PHASECHK.TRANS64.TRYWAIT P0, [R6+URZ], R5 ;  /* 0x00000005060075a7 */ /* 0x001064000800017f */
[----:B-1----:R-:W-:Y:S05]  /*6bd0*/  @!P0 NANOSLEEP.SYNCS 0x989680 ;  /* 0x009896800000895d */ /* 0x002fea0003900000 */
[----:B------:R-:W1:Y:S02]  /*6be0*/  @!P0 SYNCS.PHASECHK.TRANS64 P0, [R6+URZ], R5 ;  /* 0x00000005060085a7 */ /* 0x000e64000800007f */
[----:B-1----:R-:W-:Y:S05]  /*6bf0*/  @!P0 BRA `(.L_x_124) ;  /* 0xfffffffc00f08947 */ /* 0x002fea000383ffff */
[----:B------:R-:W-:Y:S05]  /*6c00*/  BRA `(.L_x_151) ;  /* 0xfffffff400b47947 */ /* 0x000fea000383ffff */
.L_x_125:
[----:B0-----:R0:W1:Y:S02]  /*6c10*/  SYNCS.PHASECHK.TRANS64.TRYWAIT P0, [R9+URZ], R4 ;  /* 0x00000004090075a7 */ /* 0x001064000800017f */
[----:B-1----:R-:W-:Y:S05]  /*6c20*/  @!P0 NANOSLEEP.SYNCS 0x989680 ;  /* 0x009896800000895d */ /* 0x002fea0003900000 */
[----:B------:R-:W1:Y:S02]  /*6c30*/  @!P0 SYNCS.PHASECHK.TRANS64 P0, [R9+URZ], R4 ;  /* 0x00000004090085a7 */ /* 0x000e64000800007f */
[----:B-1----:R-:W-:Y:S05]  /*6c40*/  @!P0 BRA `(.L_x_125) ;  /* 0xfffffffc00f08947 */ /* 0x002fea000383ffff */
[----:B------:R-:W-:Y:S05]  /*6c50*/  BRA `(.L_x_152) ;  /* 0xfffffff400c47947 */ /* 0x000fea000383ffff */
.L_x_126:
[----:B0-----:R0:W1:Y:S02]  /*6c60*/  SYNCS.PHASECHK.TRANS64.TRYWAIT P0, [R6+URZ], R5 ;  /* 0x00000005060075a7 */ /* 0x001064000800017f */
[----:B-1----:R-:W-:Y:S05]  /*6c70*/  @!P0 NANOSLEEP.SYNCS 0x989680 ;  /* 0x009896800000895d */ /* 0x002fea0003900000 */
[----:B------:R-:W1:Y:S02]  /*6c80*/  @!P0 SYNCS.PHASECHK.TRANS64 P0, [R6+URZ], R5 ;  /* 0x00000005060085a7 */ /* 0x000e64000800007f */
[----:B-1----:R-:W-:Y:S05]  /*6c90*/  @!P0 BRA `(.L_x_126) ;  /* 0xfffffffc00f08947 */ /* 0x002fea000383ffff */
[----:B------:R-:W-:Y:S05]  /*6ca0*/  BRA `(.L_x_153) ;  /* 0xfffffff400d47947 */ /* 0x000fea000383ffff */
.L_x_127:
[----:B0-----:R0:W1:Y:S02]  /*6cb0*/  SYNCS.PHASECHK.TRANS64.TRYWAIT P0, [R9+URZ], R4 ;  /* 0x00000004090075a7 */ /* 0x001064000800017f */
[----:B-1----:R-:W-:Y:S05]  /*6cc0*/  @!P0 NANOSLEEP.SYNCS 0x989680 ;  /* 0x009896800000895d */ /* 0x002fea0003900000 */
[----:B------:R-:W1:Y:S02]  /*6cd0*/  @!P0 SYNCS.PHASECHK.TRANS64 P0, [R9+URZ], R4 ;  /* 0x00000004090085a7 */ /* 0x000e64000800007f */
[----:B-1----:R-:W-:Y:S05]  /*6ce0*/  @!P0 BRA `(.L_x_127) ;  /* 0xfffffffc00f08947 */ /* 0x002fea000383ffff */
[----:B------:R-:W-:Y:S05]  /*6cf0*/  BRA `(.L_x_154) ;  /* 0xfffffff400e47947 */ /* 0x000fea000383ffff */
.L_x_128:
[----:B0-----:R0:W1:Y:S02]  /*6d00*/  SYNCS.PHASECHK.TRANS64.TRYWAIT P0, [R6+URZ], R5 ;  /* 0x00000005060075a7 */ /* 0x001064000800017f */
[----:B-1----:R-:W-:Y:S05]  /*6d10*/  @!P0 NANOSLEEP.SYNCS 0x989680 ;  /* 0x009896800000895d */ /* 0x002fea0003900000 */
[----:B------:R-:W1:Y:S02]  /*6d20*/  @!P0 SYNCS.PHASECHK.TRANS64 P0, [R6+URZ], R5 ;  /* 0x00000005060085a7 */ /* 0x000e64000800007f */
[----:B-1----:R-:W-:Y:S05]  /*6d30*/  @!P0 BRA `(.L_x_128) ;  /* 0xfffffffc00f08947 */ /* 0x002fea000383ffff */
[----:B------:R-:W-:Y:S05]  /*6d40*/  BRA `(.L_x_155) ;  /* 0xfffffff400ec7947 */ /* 0x000fea000383ffff */
.L_x_156:
[----:B------:R-:W-:-:S00]  /*6d50*/  BRA `(.L_x_156) ;  /* 0xfffffffc00fc7947 */ /* 0x000fc0000383ffff */
[----:B------:R-:W-:-:S00]  /*6d60*/  NOP ;  /* 0x0000000000007918 */ /* 0x000fc00000000000 */
        /* <DEDUP_REMOVED lines=9> */
.L_x_157:


//--------------------- .nv.shared._ZN7cutlass13device_kernelINS_4gemm6kernel13GemmUniversalIN4cute5tupleIJiiiiEEENS1_10collective13CollectiveMmaINS1_40MainloopSm90TmaGmmaWarpSpecializedSparseILi18ENS5_IJNS4_1CILi2EEENSA_ILi1EEESC_EEENS1_32KernelTmaWarpSpecializedPingpongEEENS5_IJNSA_ILi64EEESG_SG_EEENS_6half_tENS5_IJNS4_6LayoutINS5_IJiNS5_IJSB_iEEEiEEENS5_IJlNS5_IJSC_SB_EEElEEEEENSJ_INS5_IJNS5_IJNS5_IJNSA_ILi8EEESB_NSA_ILi4EEEEEEiEEENS5_IJNS5_IJNSA_ILi16EEESB_SB_EEEiEEEiEEENS5_IJNS5_IJNS5_IJSG_ST_NSA_ILi1024EEEEEENSA_ILi4096EEEEEENS5_IJNS5_IJSC_NSA_ILi512EEENSA_ILi32EEEEEElEEElEEEEEEEESI_NS5_IJlSC_lEEENS4_8TiledMMAINS4_8MMA_AtomIJNS4_4SM904GMMA6SPARSE26GMMA_64x64x32_F32F16F16_SSILNS1C_5MajorE0ELS1F_0ELNS1C_7ScaleInE1ELS1G_1ELNS1C_9SparseSelE0EEEEEENSJ_INS5_IJSC_SC_SC_EEENS5_IJNSA_ILi0EEES1L_S1L_EEEEENS5_IJNS4_10UnderscoreES1O_S1O_EEEEENS4_13SM90_TMA_LOADENS4_14ComposedLayoutINS4_7SwizzleILi2ELi4ELi3EEENS4_25smem_sparse_ptr_flag_bitsILi2ELi16EEENSJ_INS5_IJNS5_IJSC_SP_EEENS5_IJSB_S12_EEEEEENS5_IJNS5_IJS1L_SG_EEESM_EEEEEEEvNS4_8identityENS4_23SM90_TMA_LOAD_MULTICASTENS1S_INS1T_ILi3ELi4ELi3EEENS4_18smem_ptr_flag_bitsILi16EEENSJ_INS5_IJSP_SG_EEENS5_IJSG_SC_EEEEEEEvS24_EENS_8epilogue10collective6detail29Sm90TmaWarpSpecializedAdapterINS2F_15DefaultEpilogueIfNS5_IJSC_llEEES2J_NS2E_6thread17LinearCombinationIfLi1EffLNS2K_9ScaleType4KindE0ELNS_15FloatRoundStyleE2EfEENS1_15EpilogueDefaultEEEEEvvEEEEvNT_6ParamsE --------------------------
	.section	.nv.shared._ZN7cutlass13device_kernelINS_4gemm6kernel13GemmUniversalIN4cute5tupleIJiiiiEEENS1_10collective13CollectiveMmaINS1_40MainloopSm90TmaGmmaWarpSpecializedSparseILi18ENS5_IJNS4_1CILi2EEENSA_ILi1EEESC_EEENS1_32KernelTmaWarpSpecializedPingpongEEENS5_IJNSA_ILi64EEESG_SG_EEENS_6half_tENS5_IJNS4_6LayoutINS5_IJiNS5_IJSB_iEEEiEEENS5_IJlNS5_IJSC_SB_EEElEEEEENSJ_INS5_IJNS5_IJNS5_IJNSA_ILi8EEESB_NSA_ILi4EEEEEEiEEENS5_IJNS5_IJNSA_ILi16EEESB_SB_EEEiEEEiEEENS5_IJNS5_IJNS5_IJSG_ST_NSA_ILi1024EEEEEENSA_ILi4096EEEEEENS5_IJNS5_IJSC_NSA_ILi512EEENSA_ILi32EEEEEElEEElEEEEEEEESI_NS5_IJlSC_lEEENS4_8TiledMMAINS4_8MMA_AtomIJNS4_4SM904GMMA6SPARSE26GMMA_64x64x32_F32F16F16_SSILNS1C_5MajorE0ELS1F_0ELNS1C_7ScaleInE1ELS1G_1ELNS1C_9SparseSelE0EEEEEENSJ_INS5_IJSC_SC_SC_EEENS5_IJNSA_ILi0EEES1L_S1L_EEEEENS5_IJNS4_10UnderscoreES1O_S1O_EEEEENS4_13SM90_TMA_LOADENS4_14ComposedLayoutINS4_7SwizzleILi2ELi4ELi3EEENS4_25smem_sparse_ptr_flag_bitsILi2ELi16EEENSJ_INS5_IJNS5_IJSC_SP_EEENS5_IJSB_S12_EEEEEENS5_IJNS5_IJS1L_SG_EEESM_EEEEEEEvNS4_8identityENS4_23SM90_TMA_LOAD_MULTICASTENS1S_INS1T_ILi3ELi4ELi3EEENS4_18smem_ptr_flag_bitsILi16EEENSJ_INS5_IJSP_SG_EEENS5_IJSG_SC_EEEEEEEvS24_EENS_8epilogue10collective6detail29Sm90TmaWarpSpecializedAdapterINS2F_15DefaultEpilogueIfNS5_IJSC_llEEES2J_NS2E_6thread17LinearCombinationIfLi1EffLNS2K_9ScaleType4KindE0ELNS_15FloatRoundStyleE2EfEENS1_15EpilogueDefaultEEEEEvvEEEEvNT_6ParamsE,"aw",@nobits
	.sectionflags	@""
	.align	16
	.zero		1024


//--------------------- .nv.shared.reserved.0     --------------------------
	.section	.nv.shared.reserved.0,"aw",@nobits
	.weak		__nv_reservedSMEM_offset_0_alias
	.size		__nv_reservedSMEM_offset_0_alias, 0, 0
	.other		__nv_reservedSMEM_offset_0_alias,@"STO_CUDA_RESERVED_SHARED STV_DEFAULT"
__nv_reservedSMEM_offset_0_alias:
	.zero		0


//--------------------- .nv.global                --------------------------
	.section	.nv.global,"aw",@nobits
.nv.global:
	.type		_ZN39_INTERNAL_6b687ec6_4_k_cu_8e0cd4bc_27734cute1_E,@object
	.size		_ZN39_INTERNAL_6b687ec6_4_k_cu_8e0cd4bc_27734cute1_E,(_ZN39_INTERNAL_6b687ec6_4_k_cu_8e0cd4bc_27734cuda3std3__45__cpo6cbeginE - _ZN39_INTERNAL_6b687ec6_4_k_cu_8e0cd4bc_27734cute1_E)
_ZN39_INTERNAL_6b687ec6_4_k_cu_8e0cd4bc_27734cute1_E:
	.zero		1
	.type		_ZN39_INTERNAL_6b687ec6_4_k_cu_8e0cd4bc_27734cuda3std3__45__cpo6cbeginE,@object
	.size		_ZN39_INTERNAL_6b687ec6_4_k_cu_8e0cd4bc_27734cuda3std3__45__cpo6cbeginE,(_ZN39_INTERNAL_6b687ec6_4_k_cu_8e0cd4bc_27734cuda3std3__48in_placeE - _ZN39_INTERNAL_6b687ec6_4_k_cu_8e0cd4bc_27734cuda3std3__45__cpo6cbeginE)
_ZN39_INTERNAL_6b687ec6_4_k_cu_8e0cd4bc_27734cuda3std3__45__cpo6cbeginE:
	.zero		1
	.type		_ZN39_INTERNAL_6b687ec6_4_k_cu_8e0cd4bc_27734cuda3std3__48in_placeE,@object
	.size		_ZN39_INTERNAL_6b687ec6_4_k_cu_8e0cd4bc_27734cuda3std3__48in_placeE,(_ZN39_INTERNAL_6b687ec6_4_k_cu_8e0cd4bc_27734cuda3std6ranges3__45__cpo9iter_moveE - _ZN39_INTERNAL_6b687ec6_4_k_cu_8e0cd4bc_27734cuda3std3__48in_placeE)
_ZN39_INTERNAL_6b687ec6_4_k_cu_8e0cd4bc_27734cuda3std3__48in_placeE:
	.zero		1
	.type		_ZN39_INTERNAL_6b687ec6_4_k_cu_8e0cd4bc_27734cuda3std6ranges3__45__cpo9iter_moveE,@object
	.size		_ZN39_INTERNAL_6b687ec6_4_k_cu_8e0cd4bc_27734cuda3std6ranges3__45__cpo9iter_moveE,(_ZN39_INTERNAL_6b687ec6_4_k_cu_8e0cd4bc_27734cuda3std3__45__cpo5beginE - _ZN39_INTERNAL_6b687ec6_4_k_cu_8e0cd4bc_27734cuda3std6ranges3__45__cpo9iter_moveE)
_ZN39_INTERNAL_6b687ec6_4_k_cu_8e0cd4bc_27734cuda3std6ranges3__45__cpo9iter_moveE:
	.zero		1
	.type		_ZN39_INTERNAL_6b687ec6_4_k_cu_8e0cd4bc_27734cuda3std3__45__cpo5beginE,@object
	.size		_ZN39_INTERNAL_6b687ec6_4_k_cu_8e0cd4bc_27734cuda3std3__45__cpo5beginE,(_ZN39_INTERNAL_6b687ec6_4_k_cu_8e0cd4bc_27734cuda3std3__441_GLOBAL__N__6b687ec6_4_k_cu_8e0cd4bc_27736ignoreE - _ZN39_INTERNAL_6b687ec6_4_k_cu_8e0cd4bc_27734cuda3std3__45__cpo5beginE)
_ZN39_INTERNAL_6b687ec6_4_k_cu_8e0cd4bc_27734cuda3std3__45__cpo5beginE:
	.zero		1
	.type		_ZN39_INTERNAL_6b687ec6_4_k_cu_8e0cd4bc_27734cuda3std3__441_GLOBAL__N__6b687ec6_4_k_cu_8e0cd4bc_27736ignoreE,@object
	.size		_ZN39_INTERNAL_6b687ec6_4_k_cu_8e0cd4bc_27734cuda3std3__441_GLOBAL__N__6b687ec6_4_k_cu_8e0cd4bc_27736ignoreE,(_ZN39_INTERNAL_6b687ec6_4_k_cu_8e0cd4bc_27734cute7productE - _ZN39_INTERNAL_6b687ec6_4_k_cu_8e0cd4bc_27734cuda3std3__441_GLOBAL__N__6b687ec6_4_k_cu_8e0cd4bc_27736ignoreE)
_ZN39_INTERNAL_6b687ec6_4_k_cu_8e0cd4bc_27734cuda3std3__441_GLOBAL__N__6b687ec6_4_k_cu_8e0cd4bc_27736ignoreE:
	.zero		1
	.type		_ZN39_INTERNAL_6b687ec6_4_k_cu_8e0cd4bc_27734cute7productE,@object
	.size		_ZN39_INTERNAL_6b687ec6_4_k_cu_8e0cd4bc_27734cute7productE,(_ZN39_INTERNAL_6b687ec6_4_k_cu_8e0cd4bc_27734cuda3std3__45__cpo3endE - _ZN39_INTERNAL_6b687ec6_4_k_cu_8e0cd4bc_27734cute7productE)
_ZN39_INTERNAL_6b687ec6_4_k_cu_8e0cd4bc_27734cute7productE:
	.zero		1
	.type		_ZN39_INTERNAL_6b687ec6_4_k_cu_8e0cd4bc_27734cuda3std3__45__cpo3endE,@object
	.size		_ZN39_INTERNAL_6b687ec6_4_k_cu_8e0cd4bc_27734cuda3std3__45__cpo3endE,(_ZN39_INTERNAL_6b687ec6_4_k_cu_8e0cd4bc_27734cuda3std3__419piecewise_constructE - _ZN39_INTERNAL_6b687ec6_4_k_cu_8e0cd4bc_27734cuda3std3__45__cpo3endE)
_ZN39_INTERNAL_6b687ec6_4_k_cu_8e0cd4bc_27734cuda3std3__45__cpo3endE:
	.zero		1
	.type		_ZN39_INTERNAL_6b687ec6_4_k_cu_8e0cd4bc_27734cuda3std3__419piecewise_constructE,@object
	.size		_ZN39_INTERNAL_6b687ec6_4_k_cu_8e0cd4bc_27734cuda3std3__419piecewise_constructE,(_ZN39_INTERNAL_6b687ec6_4_k_cu_8e0cd4bc_27734cuda3std3__45__cpo4cendE - _ZN39_INTERNAL_6b687ec6_4_k_cu_8e0cd4bc_27734cuda3std3__419piecewise_constructE)
_ZN39_INTERNAL_6b687ec6_4_k_cu_8e0cd4bc_27734cuda3std3__419piecewise_constructE:
	.zero		1
	.type		_ZN39_INTERNAL_6b687ec6_4_k_cu_8e0cd4bc_27734cuda3std3__45__cpo4cendE,@object
	.size		_ZN39_INTERNAL_6b687ec6_4_k_cu_8e0cd4bc_27734cuda3std3__45__cpo4cendE,(_ZN39_INTERNAL_6b687ec6_4_k_cu_8e0cd4bc_27734cuda3std6ranges3__45__cpo4swapE - _ZN39_INTERNAL_6b687ec6_4_k_cu_8e0cd4bc_27734cuda3std3__45__cpo4cendE)
_ZN39_INTERNAL_6b687ec6_4_k_cu_8e0cd4bc_27734cuda3std3__45__cpo4cendE:
	.zero		1
	.type		_ZN39_INTERNAL_6b687ec6_4_k_cu_8e0cd4bc_27734cuda3std6ranges3__45__cpo4swapE,@object
	.size		_ZN39_INTERNAL_6b687ec6_4_k_cu_8e0cd4bc_27734cuda3std6ranges3__45__cpo4swapE,(.L_7 - _ZN39_INTERNAL_6b687ec6_4_k_cu_8e0cd4bc_27734cuda3std6ranges3__45__cpo4swapE)
_ZN39_INTERNAL_6b687ec6_4_k_cu_8e0cd4bc_27734cuda3std6ranges3__45__cpo4swapE:
	.zero		1
.L_7:


//--------------------- .nv.constant0._ZN7cutlass13device_kernelINS_4gemm6kernel13GemmUniversalIN4cute5tupleIJiiiiEEENS1_10collective13CollectiveMmaINS1_40MainloopSm90TmaGmmaWarpSpecializedSparseILi18ENS5_IJNS4_1CILi2EEENSA_ILi1EEESC_EEENS1_32KernelTmaWarpSpecializedPingpongEEENS5_IJNSA_ILi64EEESG_SG_EEENS_6half_tENS5_IJNS4_6LayoutINS5_IJiNS5_IJSB_iEEEiEEENS5_IJlNS5_IJSC_SB_EEElEEEEENSJ_INS5_IJNS5_IJNS5_IJNSA_ILi8EEESB_NSA_ILi4EEEEEEiEEENS5_IJNS5_IJNSA_ILi16EEESB_SB_EEEiEEEiEEENS5_IJNS5_IJNS5_IJSG_ST_NSA_ILi1024EEEEEENSA_ILi4096EEEEEENS5_IJNS5_IJSC_NSA_ILi512EEENSA_ILi32EEEEEElEEElEEEEEEEESI_NS5_IJlSC_lEEENS4_8TiledMMAINS4_8MMA_AtomIJNS4_4SM904GMMA6SPARSE26GMMA_64x64x32_F32F16F16_SSILNS1C_5MajorE0ELS1F_0ELNS1C_7ScaleInE1ELS1G_1ELNS1C_9SparseSelE0EEEEEENSJ_INS5_IJSC_SC_SC_EEENS5_IJNSA_ILi0EEES1L_S1L_EEEEENS5_IJNS4_10UnderscoreES1O_S1O_EEEEENS4_13SM90_TMA_LOADENS4_14ComposedLayoutINS4_7SwizzleILi2ELi4ELi3EEENS4_25smem_sparse_ptr_flag_bitsILi2ELi16EEENSJ_INS5_IJNS5_IJSC_SP_EEENS5_IJSB_S12_EEEEEENS5_IJNS5_IJS1L_SG_EEESM_EEEEEEEvNS4_8identityENS4_23SM90_TMA_LOAD_MULTICASTENS1S_INS1T_ILi3ELi4ELi3EEENS4_18smem_ptr_flag_bitsILi16EEENSJ_INS5_IJSP_SG_EEENS5_IJSG_SC_EEEEEEEvS24_EENS_8epilogue10collective6detail29Sm90TmaWarpSpecializedAdapterINS2F_15DefaultEpilogueIfNS5_IJSC_llEEES2J_NS2E_6thread17LinearCombinationIfLi1EffLNS2K_9ScaleType4KindE0ELNS_15FloatRoundStyleE2EfEENS1_15EpilogueDefaultEEEEEvvEEEEvNT_6ParamsE --------------------------
	.section	.nv.constant0._ZN7cutlass13device_kernelINS_4gemm6kernel13GemmUniversalIN4cute5tupleIJiiiiEEENS1_10collective13CollectiveMmaINS1_40MainloopSm90TmaGmmaWarpSpecializedSparseILi18ENS5_IJNS4_1CILi2EEENSA_ILi1EEESC_EEENS1_32KernelTmaWarpSpecializedPingpongEEENS5_IJNSA_ILi64EEESG_SG_EEENS_6half_tENS5_IJNS4_6LayoutINS5_IJiNS5_IJSB_iEEEiEEENS5_IJlNS5_IJSC_SB_EEElEEEEENSJ_INS5_IJNS5_IJNS5_IJNSA_ILi8EEESB_NSA_ILi4EEEEEEiEEENS5_IJNS5_IJNSA_ILi16EEESB_SB_EEEiEEEiEEENS5_IJNS5_IJNS5_IJSG_ST_NSA_ILi1024EEEEEENSA_ILi4096EEEEEENS5_IJNS5_IJSC_NSA_ILi512EEENSA_ILi32EEEEEElEEElEEEEEEEESI_NS5_IJlSC_lEEENS4_8TiledMMAINS4_8MMA_AtomIJNS4_4SM904GMMA6SPARSE26GMMA_64x64x32_F32F16F16_SSILNS1C_5MajorE0ELS1F_0ELNS1C_7ScaleInE1ELS1G_1ELNS1C_9SparseSelE0EEEEEENSJ_INS5_IJSC_SC_SC_EEENS5_IJNSA_ILi0EEES1L_S1L_EEEEENS5_IJNS4_10UnderscoreES1O_S1O_EEEEENS4_13SM90_TMA_LOADENS4_14ComposedLayoutINS4_7SwizzleILi2ELi4ELi3EEENS4_25smem_sparse_ptr_flag_bitsILi2ELi16EEENSJ_INS5_IJNS5_IJSC_SP_EEENS5_IJSB_S12_EEEEEENS5_IJNS5_IJS1L_SG_EEESM_EEEEEEEvNS4_8identityENS4_23SM90_TMA_LOAD_MULTICASTENS1S_INS1T_ILi3ELi4ELi3EEENS4_18smem_ptr_flag_bitsILi16EEENSJ_INS5_IJSP_SG_EEENS5_IJSG_SC_EEEEEEEvS24_EENS_8epilogue10collective6detail29Sm90TmaWarpSpecializedAdapterINS2F_15DefaultEpilogueIfNS5_IJSC_llEEES2J_NS2E_6thread17LinearCombinationIfLi1EffLNS2K_9ScaleType4KindE0ELNS_15FloatRoundStyleE2EfEENS1_15EpilogueDefaultEEEEEvvEEEEvNT_6ParamsE,"a",@progbits
	.sectionflags	@""
	.align	4
.nv.constant0._ZN7cutlass13device_kernelINS_4gemm6kernel13GemmUniversalIN4cute5tupleIJiiiiEEENS1_10collective13CollectiveMmaINS1_40MainloopSm90TmaGmmaWarpSpecializedSparseILi18ENS5_IJNS4_1CILi2EEENSA_ILi1EEESC_EEENS1_32KernelTmaWarpSpecializedPingpongEEENS5_IJNSA_ILi64EEESG_SG_EEENS_6half_tENS5_IJNS4_6LayoutINS5_IJiNS5_IJSB_iEEEiEEENS5_IJlNS5_IJSC_SB_EEElEEEEENSJ_INS5_IJNS5_IJNS5_IJNSA_ILi8EEESB_NSA_ILi4EEEEEEiEEENS5_IJNS5_IJNSA_ILi16EEESB_SB_EEEiEEEiEEENS5_IJNS5_IJNS5_IJSG_ST_NSA_ILi1024EEEEEENSA_ILi4096EEEEEENS5_IJNS5_IJSC_NSA_ILi512EEENSA_ILi32EEEEEElEEElEEEEEEEESI_NS5_IJlSC_lEEENS4_8TiledMMAINS4_8MMA_AtomIJNS4_4SM904GMMA6SPARSE26GMMA_64x64x32_F32F16F16_SSILNS1C_5MajorE0ELS1F_0ELNS1C_7ScaleInE1ELS1G_1ELNS1C_9SparseSelE0EEEEEENSJ_INS5_IJSC_SC_SC_EEENS5_IJNSA_ILi0EEES1L_S1L_EEEEENS5_IJNS4_10UnderscoreES1O_S1O_EEEEENS4_13SM90_TMA_LOADENS4_14ComposedLayoutINS4_7SwizzleILi2ELi4ELi3EEENS4_25smem_sparse_ptr_flag_bitsILi2ELi16EEENSJ_INS5_IJNS5_IJSC_SP_EEENS5_IJSB_S12_EEEEEENS5_IJNS5_IJS1L_SG_EEESM_EEEEEEEvNS4_8identityENS4_23SM90_TMA_LOAD_MULTICASTENS1S_INS1T_ILi3ELi4ELi3EEENS4_18smem_ptr_flag_bitsILi16EEENSJ_INS5_IJSP_SG_EEENS5_IJSG_SC_EEEEEEEvS24_EENS_8epilogue10collective6detail29Sm90TmaWarpSpecializedAdapterINS2F_15DefaultEpilogueIfNS5_IJSC_llEEES2J_NS2E_6thread17LinearCombinationIfLi1EffLNS2K_9ScaleType4KindE0ELNS_15FloatRoundStyleE2EfEENS1_15EpilogueDefaultEEEEEvvEEEEvNT_6ParamsE:
	.zero		1920


//--------------------- SYMBOLS --------------------------

	.type		.nv.reservedSmem.offset0,@object
	.size		.nv.reservedSmem.offset0,0x4
